	.target	sm_90a

	.elftype	@"ET_EXEC"


//--------------------- .note.nv.tkinfo           --------------------------
	.section	.note.nv.tkinfo,"",@"SHT_NOTE"
	.sectionflags	@"SHF_NOTE_NV_TKINFO"
	.tkinfo
        /*0018*/ 	.word	0x00000002
        /*0030*/ 	.string	""
        /*0030*/ 	.string	"ptxas"
        /*0030*/ 	.string	"Cuda compilation tools, release 13.0, V13.0.88"
        /*0030*/ 	.string	"Build cuda_13.0.r13.0/compiler.36424714_0"
        /*0030*/ 	.string	"-arch sm_90a -m 64 "



//--------------------- .note.nv.cuinfo           --------------------------
	.section	.note.nv.cuinfo,"",@"SHT_NOTE"
	.sectionflags	@"SHF_NOTE_NV_CUINFO"
        /*0018*/ 	.short	0x0002
        /*001a*/ 	.short	0x005a
        /*001c*/ 	.short	0x0082
	.zero		2


//--------------------- .nv.info                  --------------------------
	.section	.nv.info,"",@"SHT_CUDA_INFO"
	.align	4


	//----- nvinfo : EIATTR_REGCOUNT
	.align		4
        /*0000*/ 	.byte	0x04, 0x2f
        /*0002*/ 	.short	(.L_15 - .L_14)
	.align		4
.L_14:
        /*0004*/ 	.word	index@(_ZN7cutlass13device_kernelINS_4gemm6kernel13GemmUniversalIN4cute5tupleIJiiiiEEENS1_10collective13CollectiveMmaINS1_34MainloopSm90TmaGmmaWarpSpecializedILi9ENS5_IJNS4_1CILi1EEESB_SB_EEENS1_32KernelTmaWarpSpecializedPingpongEEENS5_IJNSA_ILi64EEENSA_ILi128EEESF_EEENS_6half_tENS5_IJlSB_lEEESI_SJ_NS4_8TiledMMAINS4_8MMA_AtomIJNS4_4SM904GMMA26MMA_64x128x16_F32F16F16_SSILNSN_5MajorE0ELSP_0ELNSN_7ScaleInE1ELSQ_1EEEEEENS4_6LayoutISC_NS5_IJNSA_ILi0EEESU_SU_EEEEENS5_IJNS4_10UnderscoreESX_SX_EEEEENS4_13SM90_TMA_LOADENS4_14ComposedLayoutINS4_7SwizzleILi3ELi4ELi3EEENS4_18smem_ptr_flag_bitsILi16EEENST_INS5_IJNSA_ILi8EEESF_EEENS5_IJSF_SB_EEEEEEEvNS4_8identityES10_S1A_vS1B_EENS_8epilogue10collective6detail29Sm90TmaWarpSpecializedAdapterINS1E_15DefaultEpilogueISI_SJ_SJ_NS1D_6thread17LinearCombinationISI_Li1EffLNS1I_9ScaleType4KindE0ELNS_15FloatRoundStyleE2ESI_EENS1_15EpilogueDefaultEEEEEvvEEEEvNT_6ParamsE)
        /*0008*/ 	.word	0x000000a8


	//----- nvinfo : EIATTR_FRAME_SIZE
	.align		4
.L_15:
        /*000c*/ 	.byte	0x04, 0x11
        /*000e*/ 	.short	(.L_17 - .L_16)
	.align		4
.L_16:
        /*0010*/ 	.word	index@(_ZN7cutlass13device_kernelINS_4gemm6kernel13GemmUniversalIN4cute5tupleIJiiiiEEENS1_10collective13CollectiveMmaINS1_34MainloopSm90TmaGmmaWarpSpecializedILi9ENS5_IJNS4_1CILi1EEESB_SB_EEENS1_32KernelTmaWarpSpecializedPingpongEEENS5_IJNSA_ILi64EEENSA_ILi128EEESF_EEENS_6half_tENS5_IJlSB_lEEESI_SJ_NS4_8TiledMMAINS4_8MMA_AtomIJNS4_4SM904GMMA26MMA_64x128x16_F32F16F16_SSILNSN_5MajorE0ELSP_0ELNSN_7ScaleInE1ELSQ_1EEEEEENS4_6LayoutISC_NS5_IJNSA_ILi0EEESU_SU_EEEEENS5_IJNS4_10UnderscoreESX_SX_EEEEENS4_13SM90_TMA_LOADENS4_14ComposedLayoutINS4_7SwizzleILi3ELi4ELi3EEENS4_18smem_ptr_flag_bitsILi16EEENST_INS5_IJNSA_ILi8EEESF_EEENS5_IJSF_SB_EEEEEEEvNS4_8identityES10_S1A_vS1B_EENS_8epilogue10collective6detail29Sm90TmaWarpSpecializedAdapterINS1E_15DefaultEpilogueISI_SJ_SJ_NS1D_6thread17LinearCombinationISI_Li1EffLNS1I_9ScaleType4KindE0ELNS_15FloatRoundStyleE2ESI_EENS1_15EpilogueDefaultEEEEEvvEEEEvNT_6ParamsE)
        /*0014*/ 	.word	0x00000008


	//----- nvinfo : EIATTR_MIN_STACK_SIZE
	.align		4
.L_17:
        /*0018*/ 	.byte	0x04, 0x12
        /*001a*/ 	.short	(.L_19 - .L_18)
	.align		4
.L_18:
        /*001c*/ 	.word	index@(_ZN7cutlass13device_kernelINS_4gemm6kernel13GemmUniversalIN4cute5tupleIJiiiiEEENS1_10collective13CollectiveMmaINS1_34MainloopSm90TmaGmmaWarpSpecializedILi9ENS5_IJNS4_1CILi1EEESB_SB_EEENS1_32KernelTmaWarpSpecializedPingpongEEENS5_IJNSA_ILi64EEENSA_ILi128EEESF_EEENS_6half_tENS5_IJlSB_lEEESI_SJ_NS4_8TiledMMAINS4_8MMA_AtomIJNS4_4SM904GMMA26MMA_64x128x16_F32F16F16_SSILNSN_5MajorE0ELSP_0ELNSN_7ScaleInE1ELSQ_1EEEEEENS4_6LayoutISC_NS5_IJNSA_ILi0EEESU_SU_EEEEENS5_IJNS4_10UnderscoreESX_SX_EEEEENS4_13SM90_TMA_LOADENS4_14ComposedLayoutINS4_7SwizzleILi3ELi4ELi3EEENS4_18smem_ptr_flag_bitsILi16EEENST_INS5_IJNSA_ILi8EEESF_EEENS5_IJSF_SB_EEEEEEEvNS4_8identityES10_S1A_vS1B_EENS_8epilogue10collective6detail29Sm90TmaWarpSpecializedAdapterINS1E_15DefaultEpilogueISI_SJ_SJ_NS1D_6thread17LinearCombinationISI_Li1EffLNS1I_9ScaleType4KindE0ELNS_15FloatRoundStyleE2ESI_EENS1_15EpilogueDefaultEEEEEvvEEEEvNT_6ParamsE)
        /*0020*/ 	.word	0x00000008
.L_19:


//--------------------- .nv.compat                --------------------------
	.section	.nv.compat,"",@"SHT_CUDA_COMPAT_INFO"
	.align	4
        /*0000*/ 	.byte	0x02, 0x09, 0x01, 0x00, 0x02, 0x02, 0x04, 0x00, 0x02, 0x05, 0x05, 0x00, 0x03, 0x07, 0x01, 0x01
        /*0010*/ 	.byte	0x02, 0x03, 0x01, 0x00, 0x02, 0x06, 0x01, 0x00, 0x04, 0x0b, 0x08, 0x00, 0x00, 0x00, 0x00, 0x00
        /*0020*/ 	.byte	0x00, 0x00, 0x00, 0x00


//--------------------- .nv.info._ZN7cutlass13device_kernelINS_4gemm6kernel13GemmUniversalIN4cute5tupleIJiiiiEEENS1_10collective13CollectiveMmaINS1_34MainloopSm90TmaGmmaWarpSpecializedILi9ENS5_IJNS4_1CILi1EEESB_SB_EEENS1_32KernelTmaWarpSpecializedPingpongEEENS5_IJNSA_ILi64EEENSA_ILi128EEESF_EEENS_6half_tENS5_IJlSB_lEEESI_SJ_NS4_8TiledMMAINS4_8MMA_AtomIJNS4_4SM904GMMA26MMA_64x128x16_F32F16F16_SSILNSN_5MajorE0ELSP_0ELNSN_7ScaleInE1ELSQ_1EEEEEENS4_6LayoutISC_NS5_IJNSA_ILi0EEESU_SU_EEEEENS5_IJNS4_10UnderscoreESX_SX_EEEEENS4_13SM90_TMA_LOADENS4_14ComposedLayoutINS4_7SwizzleILi3ELi4ELi3EEENS4_18smem_ptr_flag_bitsILi16EEENST_INS5_IJNSA_ILi8EEESF_EEENS5_IJSF_SB_EEEEEEEvNS4_8identityES10_S1A_vS1B_EENS_8epilogue10collective6detail29Sm90TmaWarpSpecializedAdapterINS1E_15DefaultEpilogueISI_SJ_SJ_NS1D_6thread17LinearCombinationISI_Li1EffLNS1I_9ScaleType4KindE0ELNS_15FloatRoundStyleE2ESI_EENS1_15EpilogueDefaultEEEEEvvEEEEvNT_6ParamsE --------------------------
	.section	.nv.info._ZN7cutlass13device_kernelINS_4gemm6kernel13GemmUniversalIN4cute5tupleIJiiiiEEENS1_10collective13CollectiveMmaINS1_34MainloopSm90TmaGmmaWarpSpecializedILi9ENS5_IJNS4_1CILi1EEESB_SB_EEENS1_32KernelTmaWarpSpecializedPingpongEEENS5_IJNSA_ILi64EEENSA_ILi128EEESF_EEENS_6half_tENS5_IJlSB_lEEESI_SJ_NS4_8TiledMMAINS4_8MMA_AtomIJNS4_4SM904GMMA26MMA_64x128x16_F32F16F16_SSILNSN_5MajorE0ELSP_0ELNSN_7ScaleInE1ELSQ_1EEEEEENS4_6LayoutISC_NS5_IJNSA_ILi0EEESU_SU_EEEEENS5_IJNS4_10UnderscoreESX_SX_EEEEENS4_13SM90_TMA_LOADENS4_14ComposedLayoutINS4_7SwizzleILi3ELi4ELi3EEENS4_18smem_ptr_flag_bitsILi16EEENST_INS5_IJNSA_ILi8EEESF_EEENS5_IJSF_SB_EEEEEEEvNS4_8identityES10_S1A_vS1B_EENS_8epilogue10collective6detail29Sm90TmaWarpSpecializedAdapterINS1E_15DefaultEpilogueISI_SJ_SJ_NS1D_6thread17LinearCombinationISI_Li1EffLNS1I_9ScaleType4KindE0ELNS_15FloatRoundStyleE2ESI_EENS1_15EpilogueDefaultEEEEEvvEEEEvNT_6ParamsE,"",@"SHT_CUDA_INFO"
	.sectionflags	@""
	.align	4


	//----- nvinfo : EIATTR_CUDA_API_VERSION
	.align		4
        /*0000*/ 	.byte	0x04, 0x37
        /*0002*/ 	.short	(.L_21 - .L_20)
.L_20:
        /*0004*/ 	.word	0x00000082


	//----- nvinfo : EIATTR_KPARAM_INFO
	.align		4
.L_21:
        /*0008*/ 	.byte	0x04, 0x17
        /*000a*/ 	.short	(.L_23 - .L_22)
.L_22:
        /*000c*/ 	.word	0x00000000
        /*0010*/ 	.short	0x0000
        /*0012*/ 	.short	0x0070
        /*0014*/ 	.byte	0x00, 0xf0, 0x01, 0x10


	//----- nvinfo : EIATTR_SPARSE_MMA_MASK
	.align		4
.L_23:
        /*0018*/ 	.byte	0x03, 0x50
        /*001a*/ 	.short	0x0000


	//----- nvinfo : EIATTR_MAXREG_COUNT
	.align		4
        /*001c*/ 	.byte	0x03, 0x1b
        /*001e*/ 	.short	0x00a8


	//----- nvinfo : EIATTR_NUM_BARRIERS
	.align		4
        /*0020*/ 	.byte	0x02, 0x4c
        /*0022*/ 	.byte	0x01
	.zero		1


	//----- nvinfo : EIATTR_EXTERNS
	.align		4
        /*0024*/ 	.byte	0x04, 0x0f
        /*0026*/ 	.short	(.L_25 - .L_24)


	//   ....[0]....
	.align		4
.L_24:
        /*0028*/ 	.word	index@(__assertfail)


	//----- nvinfo : EIATTR_ANNOTATIONS
	.align		4
.L_25:
        /*002c*/ 	.byte	0x04, 0x55
        /*002e*/ 	.short	(.L_27 - .L_26)


	//   ....[0]....
.L_26:
        /*0030*/ 	.word	0x00000001
        /*0034*/ 	.byte	0xa0, 0x0b, 0x00, 0x00, 0x01, 0x00, 0x00, 0x00, 0xc0, 0x12, 0x00, 0x00, 0x01, 0x00, 0x00, 0x00
        /*0044*/ 	.byte	0x90, 0x61, 0x00, 0x00, 0x01, 0x00, 0x00, 0x00, 0x50, 0x6d, 0x00, 0x00


	//----- nvinfo : EIATTR_MERCURY_ISA_VERSION
	.align		4
.L_27:
        /*0050*/ 	.byte	0x03, 0x5f
        /*0052*/ 	.short	0x0101


	//----- nvinfo : EIATTR_INT_WARP_WIDE_INSTR_OFFSETS
	.align		4
        /*0054*/ 	.byte	0x04, 0x31
        /*0056*/ 	.short	(.L_29 - .L_28)


	//   ....[0]....
.L_28:
        /*0058*/ 	.word	0x000004c0


	//   ....[1]....
        /*005c*/ 	.word	0x000004e0


	//   ....[2]....
        /*0060*/ 	.word	0x00000560


	//   ....[3]....
        /*0064*/ 	.word	0x00000570


	//   ....[4]....
        /*0068*/ 	.word	0x00000580


	//   ....[5]....
        /*006c*/ 	.word	0x000005a0


	//   ....[6]....
        /*0070*/ 	.word	0x00000630


	//   ....[7]....
        /*0074*/ 	.word	0x00000650


	//----- nvinfo : EIATTR_COOP_GROUP_MASK_REGIDS
	.align		4
.L_29:
        /*0078*/ 	.byte	0x04, 0x29
        /*007a*/ 	.short	(.L_31 - .L_30)


	//   ....[0]....
.L_30:
        /*007c*/ 	.word	0xffffffff


	//   ....[1]....
        /*0080*/ 	.word	0xffffffff


	//   ....[2]....
        /*0084*/ 	.word	0xffffffff


	//   ....[3]....
        /*0088*/ 	.word	0xffffffff


	//   ....[4]....
        /*008c*/ 	.word	0xffffffff


	//   ....[5]....
        /*0090*/ 	.word	0xffffffff


	//----- nvinfo : EIATTR_COOP_GROUP_INSTR_OFFSETS
	.align		4
.L_31:
        /*0094*/ 	.byte	0x04, 0x28
        /*0096*/ 	.short	(.L_33 - .L_32)


	//   ....[0]....
.L_32:
        /*0098*/ 	.word	0x00000070


	//   ....[1]....
        /*009c*/ 	.word	0x00000080


	//   ....[2]....
        /*00a0*/ 	.word	0x00000140


	//   ....[3]....
        /*00a4*/ 	.word	0x000003a0


	//   ....[4]....
        /*00a8*/ 	.word	0x000003e0


	//   ....[5]....
        /*00ac*/ 	.word	0x00000420


	//----- nvinfo : EIATTR_REG_RECONFIG
	.align		4
.L_33:
        /*00b0*/ 	.byte	0x01, 0x54
	.zero		2


	//----- nvinfo : EIATTR_SYSCALL_OFFSETS
	.align		4
        /*00b4*/ 	.byte	0x04, 0x46
        /*00b6*/ 	.short	(.L_35 - .L_34)


	//   ....[0]....
.L_34:
        /*00b8*/ 	.word	0x00001740


	//----- nvinfo : EIATTR_MBARRIER_INSTR_OFFSETS
	.align		4
.L_35:
        /*00bc*/ 	.byte	0x04, 0x39
        /*00be*/ 	.short	(.L_37 - .L_36)


	//   ....[0]....
.L_36:
        /*00c0*/ 	.word	0x00000260
        /*00c4*/ 	.word	0x000000ff
        /*00c8*/ 	.word	0x00000000
        /*00cc*/ 	.short	0x0100
        /*00ce*/ 	.byte	0x08
	.zero		1


	//   ....[1]....
        /*00d0*/ 	.word	0x00000270
        /*00d4*/ 	.word	0x000000ff
        /*00d8*/ 	.word	0x00000048
        /*00dc*/ 	.short	0x0100
        /*00de*/ 	.byte	0x08
	.zero		1


	//   ....[2]....
        /*00e0*/ 	.word	0x00000280
        /*00e4*/ 	.word	0x000000ff
        /*00e8*/ 	.word	0x00000008
        /*00ec*/ 	.short	0x0100
        /*00ee*/ 	.byte	0x08
	.zero		1


	//   ....[3]....
        /*00f0*/ 	.word	0x00000290
        /*00f4*/ 	.word	0x000000ff
        /*00f8*/ 	.word	0x00000050
        /*00fc*/ 	.short	0x0100
        /*00fe*/ 	.byte	0x08
	.zero		1


	//   ....[4]....
        /*0100*/ 	.word	0x000002a0
        /*0104*/ 	.word	0x000000ff
        /*0108*/ 	.word	0x00000010
        /*010c*/ 	.short	0x0100
        /*010e*/ 	.byte	0x08
	.zero		1


	//   ....[5]....
        /*0110*/ 	.word	0x000002b0
        /*0114*/ 	.word	0x000000ff
        /*0118*/ 	.word	0x00000058
        /*011c*/ 	.short	0x0100
        /*011e*/ 	.byte	0x08
	.zero		1


	//   ....[6]....
        /*0120*/ 	.word	0x000002c0
        /*0124*/ 	.word	0x000000ff
        /*0128*/ 	.word	0x00000018
        /*012c*/ 	.short	0x0100
        /*012e*/ 	.byte	0x08
	.zero		1


	//   ....[7]....
        /*0130*/ 	.word	0x000002d0
        /*0134*/ 	.word	0x000000ff
        /*0138*/ 	.word	0x00000060
        /*013c*/ 	.short	0x0100
        /*013e*/ 	.byte	0x08
	.zero		1


	//   ....[8]....
        /*0140*/ 	.word	0x000002e0
        /*0144*/ 	.word	0x000000ff
        /*0148*/ 	.word	0x00000020
        /*014c*/ 	.short	0x0100
        /*014e*/ 	.byte	0x08
	.zero		1


	//   ....[9]....
        /*0150*/ 	.word	0x000002f0
        /*0154*/ 	.word	0x000000ff
        /*0158*/ 	.word	0x00000068
        /*015c*/ 	.short	0x0100
        /*015e*/ 	.byte	0x08
	.zero		1


	//   ....[10]....
        /*0160*/ 	.word	0x00000300
        /*0164*/ 	.word	0x000000ff
        /*0168*/ 	.word	0x00000028
        /*016c*/ 	.short	0x0100
        /*016e*/ 	.byte	0x08
	.zero		1


	//   ....[11]....
        /*0170*/ 	.word	0x00000310
        /*0174*/ 	.word	0x000000ff
        /*0178*/ 	.word	0x00000070
        /*017c*/ 	.short	0x0100
        /*017e*/ 	.byte	0x08
	.zero		1


	//   ....[12]....
        /*0180*/ 	.word	0x00000320
        /*0184*/ 	.word	0x000000ff
        /*0188*/ 	.word	0x00000030
        /*018c*/ 	.short	0x0100
        /*018e*/ 	.byte	0x08
	.zero		1


	//   ....[13]....
        /*0190*/ 	.word	0x00000330
        /*0194*/ 	.word	0x000000ff
        /*0198*/ 	.word	0x00000078
        /*019c*/ 	.short	0x0100
        /*019e*/ 	.byte	0x08
	.zero		1


	//   ....[14]....
        /*01a0*/ 	.word	0x00000340
        /*01a4*/ 	.word	0x000000ff
        /*01a8*/ 	.word	0x00000038
        /*01ac*/ 	.short	0x0100
        /*01ae*/ 	.byte	0x08
	.zero		1


	//   ....[15]....
        /*01b0*/ 	.word	0x00000350
        /*01b4*/ 	.word	0x000000ff
        /*01b8*/ 	.word	0x00000080
        /*01bc*/ 	.short	0x0100
        /*01be*/ 	.byte	0x08
	.zero		1


	//   ....[16]....
        /*01c0*/ 	.word	0x00000360
        /*01c4*/ 	.word	0x000000ff
        /*01c8*/ 	.word	0x00000040
        /*01cc*/ 	.short	0x0100
        /*01ce*/ 	.byte	0x08
	.zero		1


	//   ....[17]....
        /*01d0*/ 	.word	0x00000370
        /*01d4*/ 	.word	0x000000ff
        /*01d8*/ 	.word	0x00000088
        /*01dc*/ 	.short	0x0100
        /*01de*/ 	.byte	0x08
	.zero		1


	//   ....[18]....
        /*01e0*/ 	.word	0x00000690
        /*01e4*/ 	.word	0x000000ff
        /*01e8*/ 	.word	0x000000c0
        /*01ec*/ 	.short	0x0100
        /*01ee*/ 	.byte	0x08
	.zero		1


	//   ....[19]....
        /*01f0*/ 	.word	0x00000700
        /*01f4*/ 	.word	0x000000ff
        /*01f8*/ 	.word	0x000000c8
        /*01fc*/ 	.short	0x0100
        /*01fe*/ 	.byte	0x08
	.zero		1


	//   ....[20]....
        /*0200*/ 	.word	0x00000720
        /*0204*/ 	.word	0x000000ff
        /*0208*/ 	.word	0x000000a0
        /*020c*/ 	.short	0x0100
        /*020e*/ 	.byte	0x09
	.zero		1


	//   ....[21]....
        /*0210*/ 	.word	0x00000730
        /*0214*/ 	.word	0x000000ff
        /*0218*/ 	.word	0x000000a8
        /*021c*/ 	.short	0x0100
        /*021e*/ 	.byte	0x09
	.zero		1


	//   ....[22]....
        /*0220*/ 	.word	0x00000740
        /*0224*/ 	.word	0x000000ff
        /*0228*/ 	.word	0x000000b0
        /*022c*/ 	.short	0x0100
        /*022e*/ 	.byte	0x09
	.zero		1


	//   ....[23]....
        /*0230*/ 	.word	0x00000750
        /*0234*/ 	.word	0x000000ff
        /*0238*/ 	.word	0x000000b8
        /*023c*/ 	.short	0x0100
        /*023e*/ 	.byte	0x09
	.zero		1


	//   ....[24]....
        /*0240*/ 	.word	0x00001600
        /*0244*/ 	.word	0x000000ff
        /*0248*/ 	.word	0xfffffff8
        /*024c*/ 	.short	0x010a
        /*024e*/ 	.byte	0x2b
	.zero		1


	//   ....[25]....
        /*0250*/ 	.word	0x000017c0
        /*0254*/ 	.word	0x00000003
        /*0258*/ 	.word	0x00000000
        /*025c*/ 	.short	0x010a
        /*025e*/ 	.byte	0x3f
	.zero		1


	//   ....[26]....
        /*0260*/ 	.word	0x00001820
        /*0264*/ 	.word	0x00000003
        /*0268*/ 	.word	0x00000000
        /*026c*/ 	.short	0x010a
        /*026e*/ 	.byte	0x3f
	.zero		1


	//   ....[27]....
        /*0270*/ 	.word	0x00001b80
        /*0274*/ 	.word	0x000000ff
        /*0278*/ 	.word	0x00000000
        /*027c*/ 	.short	0x010a
        /*027e*/ 	.byte	0x04
	.zero		1


	//   ....[28]....
        /*0280*/ 	.word	0x00001bc0
        /*0284*/ 	.word	0x000000ff
        /*0288*/ 	.word	0x00000000
        /*028c*/ 	.short	0x010a
        /*028e*/ 	.byte	0x04
	.zero		1


	//   ....[29]....
        /*0290*/ 	.word	0x00001e20
        /*0294*/ 	.word	0x000000ff
        /*0298*/ 	.word	0x00000000
        /*029c*/ 	.short	0x0101
        /*029e*/ 	.byte	0x04
	.zero		1


	//   ....[30]....
        /*02a0*/ 	.word	0x00001f20
        /*02a4*/ 	.word	0x00000003
        /*02a8*/ 	.word	0x00000000
        /*02ac*/ 	.short	0x0101
        /*02ae*/ 	.byte	0x2e
	.zero		1


	//   ....[31]....
        /*02b0*/ 	.word	0x00001ff0
        /*02b4*/ 	.word	0x000000ff
        /*02b8*/ 	.word	0x00000000
        /*02bc*/ 	.short	0x0101
        /*02be*/ 	.byte	0x06
	.zero		1


	//   ....[32]....
        /*02c0*/ 	.word	0x00002060
        /*02c4*/ 	.word	0x000000ff
        /*02c8*/ 	.word	0x00000008
        /*02cc*/ 	.short	0x010a
        /*02ce*/ 	.byte	0x2b
	.zero		1


	//   ....[33]....
        /*02d0*/ 	.word	0x000061d0
        /*02d4*/ 	.word	0x00000000
        /*02d8*/ 	.word	0x00000000
        /*02dc*/ 	.short	0x0101
        /*02de*/ 	.byte	0x2e
	.zero		1


	//   ....[34]....
        /*02e0*/ 	.word	0x00006ac0
        /*02e4*/ 	.word	0x0000000b
        /*02e8*/ 	.word	0x00000048
        /*02ec*/ 	.short	0x010a
        /*02ee*/ 	.byte	0x3f
	.zero		1


	//   ....[35]....
        /*02f0*/ 	.word	0x00006e80
        /*02f4*/ 	.word	0x00000006
        /*02f8*/ 	.word	0x000000c8
        /*02fc*/ 	.short	0x0101
        /*02fe*/ 	.byte	0x3f
	.zero		1


	//   ....[36]....
        /*0300*/ 	.word	0x000075a0
        /*0304*/ 	.word	0x00000007
        /*0308*/ 	.word	0x00000000
        /*030c*/ 	.short	0x010a
        /*030e*/ 	.byte	0x3f
	.zero		1


	//   ....[37]....
        /*0310*/ 	.word	0x00007620
        /*0314*/ 	.word	0x00000006
        /*0318*/ 	.word	0x00000000
        /*031c*/ 	.short	0x010a
        /*031e*/ 	.byte	0x3f
	.zero		1


	//   ....[38]....
        /*0320*/ 	.word	0x000076b0
        /*0324*/ 	.word	0x00000007
        /*0328*/ 	.word	0x00000000
        /*032c*/ 	.short	0x010a
        /*032e*/ 	.byte	0x3f
	.zero		1


	//   ....[39]....
        /*0330*/ 	.word	0x00007740
        /*0334*/ 	.word	0x00000006
        /*0338*/ 	.word	0x00000000
        /*033c*/ 	.short	0x010a
        /*033e*/ 	.byte	0x3f
	.zero		1


	//   ....[40]....
        /*0340*/ 	.word	0x000077d0
        /*0344*/ 	.word	0x00000007
        /*0348*/ 	.word	0x00000000
        /*034c*/ 	.short	0x010a
        /*034e*/ 	.byte	0x3f
	.zero		1


	//   ....[41]....
        /*0350*/ 	.word	0x00007860
        /*0354*/ 	.word	0x00000006
        /*0358*/ 	.word	0x00000000
        /*035c*/ 	.short	0x010a
        /*035e*/ 	.byte	0x3f
	.zero		1


	//   ....[42]....
        /*0360*/ 	.word	0x000078f0
        /*0364*/ 	.word	0x00000007
        /*0368*/ 	.word	0x00000000
        /*036c*/ 	.short	0x010a
        /*036e*/ 	.byte	0x3f
	.zero		1


	//   ....[43]....
        /*0370*/ 	.word	0x00007980
        /*0374*/ 	.word	0x00000006
        /*0378*/ 	.word	0x00000000
        /*037c*/ 	.short	0x010a
        /*037e*/ 	.byte	0x3f
	.zero		1


	//   ....[44]....
        /*0380*/ 	.word	0x00007a10
        /*0384*/ 	.word	0x00000005
        /*0388*/ 	.word	0x00000000
        /*038c*/ 	.short	0x010a
        /*038e*/ 	.byte	0x3f
	.zero		1


	//   ....[45]....
        /*0390*/ 	.word	0x00007a80
        /*0394*/ 	.word	0x00000003
        /*0398*/ 	.word	0xfffffff8
        /*039c*/ 	.short	0x010a
        /*039e*/ 	.byte	0x3f
	.zero		1


	//   ....[46]....
        /*03a0*/ 	.word	0x00007ad0
        /*03a4*/ 	.word	0x00000003
        /*03a8*/ 	.word	0x00000000
        /*03ac*/ 	.short	0x010a
        /*03ae*/ 	.byte	0x3f
	.zero		1


	//   ....[47]....
        /*03b0*/ 	.word	0x00007b30
        /*03b4*/ 	.word	0x00000004
        /*03b8*/ 	.word	0x00000000
        /*03bc*/ 	.short	0x010a
        /*03be*/ 	.byte	0x3f
	.zero		1


	//   ....[48]....
        /*03c0*/ 	.word	0x00007b90
        /*03c4*/ 	.word	0x00000003
        /*03c8*/ 	.word	0x00000008
        /*03cc*/ 	.short	0x010a
        /*03ce*/ 	.byte	0x3f
	.zero		1


	//   ....[49]....
        /*03d0*/ 	.word	0x00007c60
        /*03d4*/ 	.word	0x0000000b
        /*03d8*/ 	.word	0x00000048
        /*03dc*/ 	.short	0x010a
        /*03de*/ 	.byte	0x3f
	.zero		1


	//   ....[50]....
        /*03e0*/ 	.word	0x00007d30
        /*03e4*/ 	.word	0x00000007
        /*03e8*/ 	.word	0x00000000
        /*03ec*/ 	.short	0x010a
        /*03ee*/ 	.byte	0x3f
	.zero		1


	//   ....[51]....
        /*03f0*/ 	.word	0x00007d80
        /*03f4*/ 	.word	0x00000006
        /*03f8*/ 	.word	0x00000000
        /*03fc*/ 	.short	0x010a
        /*03fe*/ 	.byte	0x3f
	.zero		1


	//   ....[52]....
        /*0400*/ 	.word	0x00007dd0
        /*0404*/ 	.word	0x00000007
        /*0408*/ 	.word	0x00000000
        /*040c*/ 	.short	0x010a
        /*040e*/ 	.byte	0x3f
	.zero		1


	//   ....[53]....
        /*0410*/ 	.word	0x00007e20
        /*0414*/ 	.word	0x00000006
        /*0418*/ 	.word	0x00000000
        /*041c*/ 	.short	0x010a
        /*041e*/ 	.byte	0x3f
	.zero		1


	//   ....[54]....
        /*0420*/ 	.word	0x00007e70
        /*0424*/ 	.word	0x00000007
        /*0428*/ 	.word	0x00000000
        /*042c*/ 	.short	0x010a
        /*042e*/ 	.byte	0x3f
	.zero		1


	//   ....[55]....
        /*0430*/ 	.word	0x00007ec0
        /*0434*/ 	.word	0x00000006
        /*0438*/ 	.word	0x00000000
        /*043c*/ 	.short	0x010a
        /*043e*/ 	.byte	0x3f
	.zero		1


	//   ....[56]....
        /*0440*/ 	.word	0x00007f10
        /*0444*/ 	.word	0x00000007
        /*0448*/ 	.word	0x00000000
        /*044c*/ 	.short	0x010a
        /*044e*/ 	.byte	0x3f
	.zero		1


	//   ....[57]....
        /*0450*/ 	.word	0x00007f60
        /*0454*/ 	.word	0x00000006
        /*0458*/ 	.word	0x00000000
        /*045c*/ 	.short	0x010a
        /*045e*/ 	.byte	0x3f
	.zero		1


	//----- nvinfo : EIATTR_NUM_MBARRIERS
	.align		4
.L_37:
        /*0460*/ 	.byte	0x03, 0x38
        /*0462*/ 	.short	0x0018


	//----- nvinfo : EIATTR_EXIT_INSTR_OFFSETS
	.align		4
        /*0464*/ 	.byte	0x04, 0x1c
        /*0466*/ 	.short	(.L_39 - .L_38)


	//   ....[0]....
.L_38:
        /*0468*/ 	.word	0x00001250


	//   ....[1]....
        /*046c*/ 	.word	0x000012b0


	//   ....[2]....
        /*0470*/ 	.word	0x000067f0


	//   ....[3]....
        /*0474*/ 	.word	0x00006820


	//   ....[4]....
        /*0478*/ 	.word	0x00007a60


	//----- nvinfo : EIATTR_MAX_THREADS
	.align		4
.L_39:
        /*047c*/ 	.byte	0x04, 0x05
        /*047e*/ 	.short	(.L_41 - .L_40)
.L_40:
        /*0480*/ 	.word	0x00000180
        /*0484*/ 	.word	0x00000001
        /*0488*/ 	.word	0x00000001


	//----- nvinfo : EIATTR_CRS_STACK_SIZE
	.align		4
.L_41:
        /*048c*/ 	.byte	0x04, 0x1e
        /*048e*/ 	.short	(.L_43 - .L_42)
.L_42:
        /*0490*/ 	.word	0x00000000


	//----- nvinfo : EIATTR_CBANK_PARAM_SIZE
	.align		4
.L_43:
        /*0494*/ 	.byte	0x03, 0x19
        /*0496*/ 	.short	0x0470


	//----- nvinfo : EIATTR_PARAM_CBANK
	.align		4
        /*0498*/ 	.byte	0x04, 0x0a
        /*049a*/ 	.short	(.L_45 - .L_44)
	.align		4
.L_44:
        /*049c*/ 	.word	index@(.nv.constant0._ZN7cutlass13device_kernelINS_4gemm6kernel13GemmUniversalIN4cute5tupleIJiiiiEEENS1_10collective13CollectiveMmaINS1_34MainloopSm90TmaGmmaWarpSpecializedILi9ENS5_IJNS4_1CILi1EEESB_SB_EEENS1_32KernelTmaWarpSpecializedPingpongEEENS5_IJNSA_ILi64EEENSA_ILi128EEESF_EEENS_6half_tENS5_IJlSB_lEEESI_SJ_NS4_8TiledMMAINS4_8MMA_AtomIJNS4_4SM904GMMA26MMA_64x128x16_F32F16F16_SSILNSN_5MajorE0ELSP_0ELNSN_7ScaleInE1ELSQ_1EEEEEENS4_6LayoutISC_NS5_IJNSA_ILi0EEESU_SU_EEEEENS5_IJNS4_10UnderscoreESX_SX_EEEEENS4_13SM90_TMA_LOADENS4_14ComposedLayoutINS4_7SwizzleILi3ELi4ELi3EEENS4_18smem_ptr_flag_bitsILi16EEENST_INS5_IJNSA_ILi8EEESF_EEENS5_IJSF_SB_EEEEEEEvNS4_8identityES10_S1A_vS1B_EENS_8epilogue10collective6detail29Sm90TmaWarpSpecializedAdapterINS1E_15DefaultEpilogueISI_SJ_SJ_NS1D_6thread17LinearCombinationISI_Li1EffLNS1I_9ScaleType4KindE0ELNS_15FloatRoundStyleE2ESI_EENS1_15EpilogueDefaultEEEEEvvEEEEvNT_6ParamsE)
        /*04a0*/ 	.short	0x0210
        /*04a2*/ 	.short	0x0470


	//----- nvinfo : EIATTR_SW_WAR
	.align		4
.L_45:
        /*04a4*/ 	.byte	0x04, 0x36
        /*04a6*/ 	.short	(.L_47 - .L_46)
.L_46:
        /*04a8*/ 	.word	0x00000008
.L_47:


//--------------------- .nv.callgraph             --------------------------
	.section	.nv.callgraph,"",@"SHT_CUDA_CALLGRAPH"
	.align	4
	.sectionentsize	8
	.align		4
        /*0000*/ 	.word	0x00000000
	.align		4
        /*0004*/ 	.word	0xffffffff
	.align		4
        /*0008*/ 	.word	index@(_ZN7cutlass13device_kernelINS_4gemm6kernel13GemmUniversalIN4cute5tupleIJiiiiEEENS1_10collective13CollectiveMmaINS1_34MainloopSm90TmaGmmaWarpSpecializedILi9ENS5_IJNS4_1CILi1EEESB_SB_EEENS1_32KernelTmaWarpSpecializedPingpongEEENS5_IJNSA_ILi64EEENSA_ILi128EEESF_EEENS_6half_tENS5_IJlSB_lEEESI_SJ_NS4_8TiledMMAINS4_8MMA_AtomIJNS4_4SM904GMMA26MMA_64x128x16_F32F16F16_SSILNSN_5MajorE0ELSP_0ELNSN_7ScaleInE1ELSQ_1EEEEEENS4_6LayoutISC_NS5_IJNSA_ILi0EEESU_SU_EEEEENS5_IJNS4_10UnderscoreESX_SX_EEEEENS4_13SM90_TMA_LOADENS4_14ComposedLayoutINS4_7SwizzleILi3ELi4ELi3EEENS4_18smem_ptr_flag_bitsILi16EEENST_INS5_IJNSA_ILi8EEESF_EEENS5_IJSF_SB_EEEEEEEvNS4_8identityES10_S1A_vS1B_EENS_8epilogue10collective6detail29Sm90TmaWarpSpecializedAdapterINS1E_15DefaultEpilogueISI_SJ_SJ_NS1D_6thread17LinearCombinationISI_Li1EffLNS1I_9ScaleType4KindE0ELNS_15FloatRoundStyleE2ESI_EENS1_15EpilogueDefaultEEEEEvvEEEEvNT_6ParamsE)
	.align		4
        /*000c*/ 	.word	index@(__assertfail)
	.align		4
        /*0010*/ 	.word	0x00000000
	.align		4
        /*0014*/ 	.word	0xfffffffe
	.align		4
        /*0018*/ 	.word	0x00000000
	.align		4
        /*001c*/ 	.word	0xfffffffd
	.align		4
        /*0020*/ 	.word	0x00000000
	.align		4
        /*0024*/ 	.word	0xfffffffc


//--------------------- .nv.constant4             --------------------------
	.section	.nv.constant4,"a",@progbits
	.align	8
	.align		8
.nv.constant4:
        /*0000*/ 	.dword	__assertfail
	.align		8
        /*0008*/ 	.dword	__unnamed_1
	.align		8
        /*0010*/ 	.dword	_ZN40_INTERNAL_787329c5_4_k_cu_51ffdcbd_272794cuda3std3__45__cpo5beginE
	.align		8
        /*0018*/ 	.dword	_ZN40_INTERNAL_787329c5_4_k_cu_51ffdcbd_272794cuda3std3__45__cpo3endE
	.align		8
        /*0020*/ 	.dword	_ZN40_INTERNAL_787329c5_4_k_cu_51ffdcbd_272794cuda3std3__45__cpo6cbeginE
	.align		8
        /*0028*/ 	.dword	_ZN40_INTERNAL_787329c5_4_k_cu_51ffdcbd_272794cuda3std3__45__cpo4cendE
	.align		8
        /*0030*/ 	.dword	_ZN40_INTERNAL_787329c5_4_k_cu_51ffdcbd_272794cuda3std3__442_GLOBAL__N__787329c5_4_k_cu_51ffdcbd_272796ignoreE
	.align		8
        /*0038*/ 	.dword	_ZN40_INTERNAL_787329c5_4_k_cu_51ffdcbd_272794cuda3std3__419piecewise_constructE
	.align		8
        /*0040*/ 	.dword	_ZN40_INTERNAL_787329c5_4_k_cu_51ffdcbd_272794cuda3std3__48in_placeE
	.align		8
        /*0048*/ 	.dword	_ZN40_INTERNAL_787329c5_4_k_cu_51ffdcbd_272794cuda3std6ranges3__45__cpo4swapE
	.align		8
        /*0050*/ 	.dword	_ZN40_INTERNAL_787329c5_4_k_cu_51ffdcbd_272794cuda3std6ranges3__45__cpo9iter_moveE
	.align		8
        /*0058*/ 	.dword	_ZN40_INTERNAL_787329c5_4_k_cu_51ffdcbd_272794cute7productE
	.align		8
        /*0060*/ 	.dword	_ZN40_INTERNAL_787329c5_4_k_cu_51ffdcbd_272794cute1_E
	.align		8
        /*0068*/ 	.dword	$str$22
	.align		8
        /*0070*/ 	.dword	$str$23


//--------------------- .text._ZN7cutlass13device_kernelINS_4gemm6kernel13GemmUniversalIN4cute5tupleIJiiiiEEENS1_10collective13CollectiveMmaINS1_34MainloopSm90TmaGmmaWarpSpecializedILi9ENS5_IJNS4_1CILi1EEESB_SB_EEENS1_32KernelTmaWarpSpecializedPingpongEEENS5_IJNSA_ILi64EEENSA_ILi128EEESF_EEENS_6half_tENS5_IJlSB_lEEESI_SJ_NS4_8TiledMMAINS4_8MMA_AtomIJNS4_4SM904GMMA26MMA_64x128x16_F32F16F16_SSILNSN_5MajorE0ELSP_0ELNSN_7ScaleInE1ELSQ_1EEEEEENS4_6LayoutISC_NS5_IJNSA_ILi0EEESU_SU_EEEEENS5_IJNS4_10UnderscoreESX_SX_EEEEENS4_13SM90_TMA_LOADENS4_14ComposedLayoutINS4_7SwizzleILi3ELi4ELi3EEENS4_18smem_ptr_flag_bitsILi16EEENST_INS5_IJNSA_ILi8EEESF_EEENS5_IJSF_SB_EEEEEEEvNS4_8identityES10_S1A_vS1B_EENS_8epilogue10collective6detail29Sm90TmaWarpSpecializedAdapterINS1E_15DefaultEpilogueISI_SJ_SJ_NS1D_6thread17LinearCombinationISI_Li1EffLNS1I_9ScaleType4KindE0ELNS_15FloatRoundStyleE2ESI_EENS1_15EpilogueDefaultEEEEEvvEEEEvNT_6ParamsE --------------------------
	.section	.text._ZN7cutlass13device_kernelINS_4gemm6kernel13GemmUniversalIN4cute5tupleIJiiiiEEENS1_10collective13CollectiveMmaINS1_34MainloopSm90TmaGmmaWarpSpecializedILi9ENS5_IJNS4_1CILi1EEESB_SB_EEENS1_32KernelTmaWarpSpecializedPingpongEEENS5_IJNSA_ILi64EEENSA_ILi128EEESF_EEENS_6half_tENS5_IJlSB_lEEESI_SJ_NS4_8TiledMMAINS4_8MMA_AtomIJNS4_4SM904GMMA26MMA_64x128x16_F32F16F16_SSILNSN_5MajorE0ELSP_0ELNSN_7ScaleInE1ELSQ_1EEEEEENS4_6LayoutISC_NS5_IJNSA_ILi0EEESU_SU_EEEEENS5_IJNS4_10UnderscoreESX_SX_EEEEENS4_13SM90_TMA_LOADENS4_14ComposedLayoutINS4_7SwizzleILi3ELi4ELi3EEENS4_18smem_ptr_flag_bitsILi16EEENST_INS5_IJNSA_ILi8EEESF_EEENS5_IJSF_SB_EEEEEEEvNS4_8identityES10_S1A_vS1B_EENS_8epilogue10collective6detail29Sm90TmaWarpSpecializedAdapterINS1E_15DefaultEpilogueISI_SJ_SJ_NS1D_6thread17LinearCombinationISI_Li1EffLNS1I_9ScaleType4KindE0ELNS_15FloatRoundStyleE2ESI_EENS1_15EpilogueDefaultEEEEEvvEEEEvNT_6ParamsE,"ax",@progbits
	.align	128
.text._ZN7cutlass13device_kernelINS_4gemm6kernel13GemmUniversalIN4cute5tupleIJiiiiEEENS1_10collective13CollectiveMmaINS1_34MainloopSm90TmaGmmaWarpSpecializedILi9ENS5_IJNS4_1CILi1EEESB_SB_EEENS1_32KernelTmaWarpSpecializedPingpongEEENS5_IJNSA_ILi64EEENSA_ILi128EEESF_EEENS_6half_tENS5_IJlSB_lEEESI_SJ_NS4_8TiledMMAINS4_8MMA_AtomIJNS4_4SM904GMMA26MMA_64x128x16_F32F16F16_SSILNSN_5MajorE0ELSP_0ELNSN_7ScaleInE1ELSQ_1EEEEEENS4_6LayoutISC_NS5_IJNSA_ILi0EEESU_SU_EEEEENS5_IJNS4_10UnderscoreESX_SX_EEEEENS4_13SM90_TMA_LOADENS4_14ComposedLayoutINS4_7SwizzleILi3ELi4ELi3EEENS4_18smem_ptr_flag_bitsILi16EEENST_INS5_IJNSA_ILi8EEESF_EEENS5_IJSF_SB_EEEEEEEvNS4_8identityES10_S1A_vS1B_EENS_8epilogue10collective6detail29Sm90TmaWarpSpecializedAdapterINS1E_15DefaultEpilogueISI_SJ_SJ_NS1D_6thread17LinearCombinationISI_Li1EffLNS1I_9ScaleType4KindE0ELNS_15FloatRoundStyleE2ESI_EENS1_15EpilogueDefaultEEEEEvvEEEEvNT_6ParamsE:
        .type           _ZN7cutlass13device_kernelINS_4gemm6kernel13GemmUniversalIN4cute5tupleIJiiiiEEENS1_10collective13CollectiveMmaINS1_34MainloopSm90TmaGmmaWarpSpecializedILi9ENS5_IJNS4_1CILi1EEESB_SB_EEENS1_32KernelTmaWarpSpecializedPingpongEEENS5_IJNSA_ILi64EEENSA_ILi128EEESF_EEENS_6half_tENS5_IJlSB_lEEESI_SJ_NS4_8TiledMMAINS4_8MMA_AtomIJNS4_4SM904GMMA26MMA_64x128x16_F32F16F16_SSILNSN_5MajorE0ELSP_0ELNSN_7ScaleInE1ELSQ_1EEEEEENS4_6LayoutISC_NS5_IJNSA_ILi0EEESU_SU_EEEEENS5_IJNS4_10UnderscoreESX_SX_EEEEENS4_13SM90_TMA_LOADENS4_14ComposedLayoutINS4_7SwizzleILi3ELi4ELi3EEENS4_18smem_ptr_flag_bitsILi16EEENST_INS5_IJNSA_ILi8EEESF_EEENS5_IJSF_SB_EEEEEEEvNS4_8identityES10_S1A_vS1B_EENS_8epilogue10collective6detail29Sm90TmaWarpSpecializedAdapterINS1E_15DefaultEpilogueISI_SJ_SJ_NS1D_6thread17LinearCombinationISI_Li1EffLNS1I_9ScaleType4KindE0ELNS_15FloatRoundStyleE2ESI_EENS1_15EpilogueDefaultEEEEEvvEEEEvNT_6ParamsE,@function
        .size           _ZN7cutlass13device_kernelINS_4gemm6kernel13GemmUniversalIN4cute5tupleIJiiiiEEENS1_10collective13CollectiveMmaINS1_34MainloopSm90TmaGmmaWarpSpecializedILi9ENS5_IJNS4_1CILi1EEESB_SB_EEENS1_32KernelTmaWarpSpecializedPingpongEEENS5_IJNSA_ILi64EEENSA_ILi128EEESF_EEENS_6half_tENS5_IJlSB_lEEESI_SJ_NS4_8TiledMMAINS4_8MMA_AtomIJNS4_4SM904GMMA26MMA_64x128x16_F32F16F16_SSILNSN_5MajorE0ELSP_0ELNSN_7ScaleInE1ELSQ_1EEEEEENS4_6LayoutISC_NS5_IJNSA_ILi0EEESU_SU_EEEEENS5_IJNS4_10UnderscoreESX_SX_EEEEENS4_13SM90_TMA_LOADENS4_14ComposedLayoutINS4_7SwizzleILi3ELi4ELi3EEENS4_18smem_ptr_flag_bitsILi16EEENST_INS5_IJNSA_ILi8EEESF_EEENS5_IJSF_SB_EEEEEEEvNS4_8identityES10_S1A_vS1B_EENS_8epilogue10collective6detail29Sm90TmaWarpSpecializedAdapterINS1E_15DefaultEpilogueISI_SJ_SJ_NS1D_6thread17LinearCombinationISI_Li1EffLNS1I_9ScaleType4KindE0ELNS_15FloatRoundStyleE2ESI_EENS1_15EpilogueDefaultEEEEEvvEEEEvNT_6ParamsE,(.L_x_208 - _ZN7cutlass13device_kernelINS_4gemm6kernel13GemmUniversalIN4cute5tupleIJiiiiEEENS1_10collective13CollectiveMmaINS1_34MainloopSm90TmaGmmaWarpSpecializedILi9ENS5_IJNS4_1CILi1EEESB_SB_EEENS1_32KernelTmaWarpSpecializedPingpongEEENS5_IJNSA_ILi64EEENSA_ILi128EEESF_EEENS_6half_tENS5_IJlSB_lEEESI_SJ_NS4_8TiledMMAINS4_8MMA_AtomIJNS4_4SM904GMMA26MMA_64x128x16_F32F16F16_SSILNSN_5MajorE0ELSP_0ELNSN_7ScaleInE1ELSQ_1EEEEEENS4_6LayoutISC_NS5_IJNSA_ILi0EEESU_SU_EEEEENS5_IJNS4_10UnderscoreESX_SX_EEEEENS4_13SM90_TMA_LOADENS4_14ComposedLayoutINS4_7SwizzleILi3ELi4ELi3EEENS4_18smem_ptr_flag_bitsILi16EEENST_INS5_IJNSA_ILi8EEESF_EEENS5_IJSF_SB_EEEEEEEvNS4_8identityES10_S1A_vS1B_EENS_8epilogue10collective6detail29Sm90TmaWarpSpecializedAdapterINS1E_15DefaultEpilogueISI_SJ_SJ_NS1D_6thread17LinearCombinationISI_Li1EffLNS1I_9ScaleType4KindE0ELNS_15FloatRoundStyleE2ESI_EENS1_15EpilogueDefaultEEEEEvvEEEEvNT_6ParamsE)
        .other          _ZN7cutlass13device_kernelINS_4gemm6kernel13GemmUniversalIN4cute5tupleIJiiiiEEENS1_10collective13CollectiveMmaINS1_34MainloopSm90TmaGmmaWarpSpecializedILi9ENS5_IJNS4_1CILi1EEESB_SB_EEENS1_32KernelTmaWarpSpecializedPingpongEEENS5_IJNSA_ILi64EEENSA_ILi128EEESF_EEENS_6half_tENS5_IJlSB_lEEESI_SJ_NS4_8TiledMMAINS4_8MMA_AtomIJNS4_4SM904GMMA26MMA_64x128x16_F32F16F16_SSILNSN_5MajorE0ELSP_0ELNSN_7ScaleInE1ELSQ_1EEEEEENS4_6LayoutISC_NS5_IJNSA_ILi0EEESU_SU_EEEEENS5_IJNS4_10UnderscoreESX_SX_EEEEENS4_13SM90_TMA_LOADENS4_14ComposedLayoutINS4_7SwizzleILi3ELi4ELi3EEENS4_18smem_ptr_flag_bitsILi16EEENST_INS5_IJNSA_ILi8EEESF_EEENS5_IJSF_SB_EEEEEEEvNS4_8identityES10_S1A_vS1B_EENS_8epilogue10collective6detail29Sm90TmaWarpSpecializedAdapterINS1E_15DefaultEpilogueISI_SJ_SJ_NS1D_6thread17LinearCombinationISI_Li1EffLNS1I_9ScaleType4KindE0ELNS_15FloatRoundStyleE2ESI_EENS1_15EpilogueDefaultEEEEEvvEEEEvNT_6ParamsE,@"STO_CUDA_ENTRY STV_DEFAULT"
_ZN7cutlass13device_kernelINS_4gemm6kernel13GemmUniversalIN4cute5tupleIJiiiiEEENS1_10collective13CollectiveMmaINS1_34MainloopSm90TmaGmmaWarpSpecializedILi9ENS5_IJNS4_1CILi1EEESB_SB_EEENS1_32KernelTmaWarpSpecializedPingpongEEENS5_IJNSA_ILi64EEENSA_ILi128EEESF_EEENS_6half_tENS5_IJlSB_lEEESI_SJ_NS4_8TiledMMAINS4_8MMA_AtomIJNS4_4SM904GMMA26MMA_64x128x16_F32F16F16_SSILNSN_5MajorE0ELSP_0ELNSN_7ScaleInE1ELSQ_1EEEEEENS4_6LayoutISC_NS5_IJNSA_ILi0EEESU_SU_EEEEENS5_IJNS4_10UnderscoreESX_SX_EEEEENS4_13SM90_TMA_LOADENS4_14ComposedLayoutINS4_7SwizzleILi3ELi4ELi3EEENS4_18smem_ptr_flag_bitsILi16EEENST_INS5_IJNSA_ILi8EEESF_EEENS5_IJSF_SB_EEEEEEEvNS4_8identityES10_S1A_vS1B_EENS_8epilogue10collective6detail29Sm90TmaWarpSpecializedAdapterINS1E_15DefaultEpilogueISI_SJ_SJ_NS1D_6thread17LinearCombinationISI_Li1EffLNS1I_9ScaleType4KindE0ELNS_15FloatRoundStyleE2ESI_EENS1_15EpilogueDefaultEEEEEvvEEEEvNT_6ParamsE:
[----:B------:R-:W0:Y:S02]  /*0000*/  LDC R1, c[0x0][0x28] ;  /* 0x00000a00ff017b82 */ /* 0x000e240000000800 */
[----:B0-----:R-:W-:Y:S01]  /*0010*/  VIADD R1, R1, 0xfffffff8 ;  /* 0xfffffff801017836 */ /* 0x001fe20000000000 */
[----:B------:R-:W0:Y:S01]  /*0020*/  S2R R4, SR_TID.X ;  /* 0x0000000000047919 */ /* 0x000e220000002100 */
[----:B------:R-:W-:Y:S01]  /*0030*/  ELECT P0, URZ, PT ;  /* 0x00000000003f782f */ /* 0x000fe20003800000 */
[----:B------:R-:W-:Y:S01]  /*0040*/  BSSY B0, `(.L_x_0) ;  /* 0x000000f000007945 */ /* 0x000fe20003800000 */
[--C-:B0-----:R-:W-:Y:S02]  /*0050*/  SHF.R.U32.HI R0, RZ, 0x5, R4.reuse ;  /* 0x00000005ff007819 */ /* 0x101fe40000011604 */
[----:B------:R-:W-:-:S03]  /*0060*/  SHF.R.U32.HI R5, RZ, 0x7, R4 ;  /* 0x00000007ff057819 */ /* 0x000fc60000011604 */
[----:B------:R-:W0:Y:S04]  /*0070*/  SHFL.IDX PT, R2, R0, RZ, 0x1f ;  /* 0x00001fff00027589 */ /* 0x000e2800000e0000 */
[----:B------:R1:W2:Y:S01]  /*0080*/  SHFL.IDX PT, R7, R5, RZ, 0x1f ;  /* 0x00001fff05077589 */ /* 0x0002a200000e0000 */
[----:B0-----:R-:W-:-:S13]  /*0090*/  ISETP.NE.OR P0, PT, R2, RZ, !P0 ;  /* 0x000000ff0200720c */ /* 0x001fda0004705670 */
[----:B-12---:R-:W-:Y:S05]  /*00a0*/  @P0 BRA `(.L_x_1) ;  /* 0x0000000000200947 */ /* 0x006fea0003800000 */
[----:B------:R-:W-:Y:S02]  /*00b0*/  ULDC.64 UR4, c[0x0][0x198] ;  /* 0x0000660000047ab9 */ /* 0x000fe40000000a00 */
[----:B------:R-:W-:Y:S02]  /*00c0*/  UIADD3 UR6, UP0, UR4, 0xf0, URZ ;  /* 0x000000f004067890 */ /* 0x000fe4000ff1e03f */
[----:B------:R-:W-:Y:S02]  /*00d0*/  UIADD3 UR4, UP1, UR4, 0x1f0, URZ ;  /* 0x000001f004047890 */ /* 0x000fe4000ff3e03f */
[----:B------:R-:W-:Y:S02]  /*00e0*/  UIADD3.X UR7, URZ, UR5, URZ, UP0, !UPT ;  /* 0x000000053f077290 */ /* 0x000fe400087fe43f */
[----:B------:R-:W-:-:S07]  /*00f0*/  UIADD3.X UR5, URZ, UR5, URZ, UP1, !UPT ;  /* 0x000000053f057290 */ /* 0x000fce0008ffe43f */
[----:B------:R0:W-:Y:S02]  /*0100*/  UTMACCTL.PF [UR6] ;  /* 0x00000000060079b9 */ /* 0x0001e40008040000 */
[----:B------:R0:W-:Y:S02]  /*0110*/  UTMACCTL.PF [UR4] ;  /* 0x00000000040079b9 */ /* 0x0001e40008040000 */
[----:B0-----:R-:W-:Y:S01]  /*0120*/  NOP ;  /* 0x0000000000007918 */ /* 0x001fe20000000000 */
.L_x_1:
[----:B------:R-:W-:Y:S05]  /*0130*/  BSYNC B0 ;  /* 0x0000000000007941 */ /* 0x000fea0003800000 */
.L_x_0:
[----:B------:R-:W0:Y:S02]  /*0140*/  SHFL.IDX PT, R3, R0, RZ, 0x1f ;  /* 0x00001fff00037589 */ /* 0x000e2400000e0000 */
[----:B0-----:R-:W-:-:S13]  /*0150*/  ISETP.NE.AND P0, PT, R3, RZ, PT ;  /* 0x000000ff0300720c */ /* 0x001fda0003f05270 */
[----:B------:R-:W-:Y:S05]  /*0160*/  @P0 BRA `(.L_x_2) ;  /* 0x00000000008c0947 */ /* 0x000fea0003800000 */
[----:B------:R-:W-:Y:S01]  /*0170*/  ELECT P0, URZ, PT ;  /* 0x00000000003f782f */ /* 0x000fe20003800000 */
[----:B------:R-:W-:-:S12]  /*0180*/  BSSY B0, `(.L_x_2) ;  /* 0x0000021000007945 */ /* 0x000fd80003800000 */
[----:B------:R-:W-:Y:S05]  /*0190*/  @!P0 BRA `(.L_x_3) ;  /* 0x00000000007c8947 */ /* 0x000fea0003800000 */
[----:B------:R-:W0:Y:S01]  /*01a0*/  S2UR UR8, SR_CgaCtaId ;  /* 0x00000000000879c3 */ /* 0x000e220000008800 */
[----:B------:R-:W-:Y:S01]  /*01b0*/  UMOV UR4, 0x400 ;  /* 0x0000040000047882 */ /* 0x000fe20000000000 */
[----:B------:R-:W-:Y:S01]  /*01c0*/  UMOV UR5, 0x1 ;  /* 0x0000000100057882 */ /* 0x000fe20000000000 */
[----:B------:R-:W-:Y:S02]  /*01d0*/  UMOV UR6, 0x80 ;  /* 0x0000008000067882 */ /* 0x000fe40000000000 */
[----:B------:R-:W-:-:S04]  /*01e0*/  UIADD3 UR6, -UR6, 0x100000, URZ ;  /* 0x0010000006067890 */ /* 0x000fc8000fffe13f */
[----:B------:R-:W-:Y:S02]  /*01f0*/  USHF.L.U32 UR7, UR6, 0xb, URZ ;  /* 0x0000000b06077899 */ /* 0x000fe4000800063f */
[----:B------:R-:W-:Y:S02]  /*0200*/  USHF.L.U32 UR6, UR6, 0x1, URZ ;  /* 0x0000000106067899 */ /* 0x000fe4000800063f */
[----:B0-----:R-:W-:Y:S02]  /*0210*/  ULEA UR8, UR8, UR4, 0x18 ;  /* 0x0000000408087291 */ /* 0x001fe4000f8ec03f */
[----:B------:R-:W-:-:S04]  /*0220*/  UIADD3 UR4, -UR5, 0x100000, URZ ;  /* 0x0010000005047890 */ /* 0x000fc8000fffe13f */
[----:B------:R-:W-:Y:S02]  /*0230*/  USHF.L.U32 UR5, UR4, 0xb, URZ ;  /* 0x0000000b04057899 */ /* 0x000fe4000800063f */
[----:B------:R-:W-:Y:S01]  /*0240*/  USHF.L.U32 UR4, UR4, 0x1, URZ ;  /* 0x0000000104047899 */ /* 0x000fe2000800063f */
[----:B------:R-:W0:Y:S11]  /*0250*/  FENCE.VIEW.ASYNC.S ;  /* 0x00000000000073c6 */ /* 0x000e360000000000 */
[----:B0-----:R0:W1:Y:S01]  /*0260*/  SYNCS.EXCH.64 URZ, [UR8], UR4 ;  /* 0x00000004083f75b2 */ /* 0x0010620008000100 */
[----:B------:R0:W2:Y:S01]  /*0270*/  SYNCS.EXCH.64 URZ, [UR8+0x48], UR6 ;  /* 0x00004806083f75b2 */ /* 0x0000a20008000100 */
[----:B------:R0:W3:Y:S01]  /*0280*/  SYNCS.EXCH.64 URZ, [UR8+0x8], UR4 ;  /* 0x00000804083f75b2 */ /* 0x0000e20008000100 */
[----:B------:R0:W4:Y:S01]  /*0290*/  SYNCS.EXCH.64 URZ, [UR8+0x50], UR6 ;  /* 0x00005006083f75b2 */ /* 0x0001220008000100 */
[----:B------:R0:W0:Y:S01]  /*02a0*/  SYNCS.EXCH.64 URZ, [UR8+0x10], UR4 ;  /* 0x00001004083f75b2 */ /* 0x0000220008000100 */
        /* <DEDUP_REMOVED lines=13> */
[----:B------:R-:W-:Y:S01]  /*0380*/  NOP ;  /* 0x0000000000007918 */ /* 0x000fe20000000000 */
.L_x_3:
[----:B0-----:R-:W-:Y:S05]  /*0390*/  BSYNC B0 ;  /* 0x0000000000007941 */ /* 0x001fea0003800000 */
.L_x_2:
[----:B------:R-:W0:Y:S01]  /*03a0*/  SHFL.IDX PT, R6, R0, RZ, 0x1f ;  /* 0x00001fff00067589 */ /* 0x000e2200000e0000 */
[----:B------:R-:W-:Y:S01]  /*03b0*/  ELECT P0, URZ, PT ;  /* 0x00000000003f782f */ /* 0x000fe20003800000 */
[----:B------:R-:W-:Y:S01]  /*03c0*/  NOP ;  /* 0x0000000000007918 */ /* 0x000fe20000000000 */
[----:B------:R-:W-:Y:S01]  /*03d0*/  ELECT P1, URZ, PT ;  /* 0x00000000003f782f */ /* 0x000fe20003820000 */
[----:B------:R-:W5:Y:S01]  /*03e0*/  SHFL.IDX PT, R3, R0, RZ, 0x1f ;  /* 0x00001fff00037589 */ /* 0x000f6200000e0000 */
[----:B------:R-:W-:Y:S01]  /*03f0*/  UMOV UR4, 0x20 ;  /* 0x0000002000047882 */ /* 0x000fe20000000000 */
[----:B------:R-:W-:Y:S01]  /*0400*/  UMOV UR11, 0x80 ;  /* 0x00000080000b7882 */ /* 0x000fe20000000000 */
[----:B------:R-:W-:Y:S01]  /*0410*/  NOP ;  /* 0x0000000000007918 */ /* 0x000fe20000000000 */
[----:B------:R-:W1:Y:S01]  /*0420*/  SHFL.IDX PT, R5, R5, RZ, 0x1f ;  /* 0x00001fff05057589 */ /* 0x000e6200000e0000 */
[C---:B------:R-:W-:Y:S01]  /*0430*/  VIADD R31, R7.reuse, 0xffffffff ;  /* 0xffffffff071f7836 */ /* 0x040fe20000000000 */
[----:B------:R-:W-:Y:S01]  /*0440*/  ULDC.64 UR36, c[0x0][0x208] ;  /* 0x0000820000247ab9 */ /* 0x000fe20000000a00 */
[----:B------:R-:W-:-:S03]  /*0450*/  ISETP.NE.AND P2, PT, R7, RZ, PT ;  /* 0x000000ff0700720c */ /* 0x000fc60003f45270 */
[----:B------:R-:W-:Y:S02]  /*0460*/  ISETP.GE.U32.AND P3, PT, R31, 0x2, PT ;  /* 0x000000021f00780c */ /* 0x000fe40003f66070 */
[----:B0-----:R-:W-:Y:S02]  /*0470*/  ISETP.NE.OR P0, PT, R6, RZ, !P0 ;  /* 0x000000ff0600720c */ /* 0x001fe40004705670 */
[----:B-----5:R-:W-:Y:S02]  /*0480*/  ISETP.NE.OR P1, PT, R3, RZ, !P1 ;  /* 0x000000ff0300720c */ /* 0x020fe40004f25670 */
[----:B------:R-:W-:Y:S02]  /*0490*/  SHF.R.S32.HI R3, RZ, 0x1f, R2 ;  /* 0x0000001fff037819 */ /* 0x000fe40000011402 */
[----:B-1----:R-:W-:Y:S02]  /*04a0*/  R2UR UR43, R5 ;  /* 0x00000000052b72ca */ /* 0x002fe400000e0000 */
[----:B------:R-:W-:-:S05]  /*04b0*/  LEA.HI R3, R3, R2, RZ, 0x2 ;  /* 0x0000000203037211 */ /* 0x000fca00078f10ff */
[----:B------:R-:W-:Y:S01]  /*04c0*/  VOTEU.ALL UP0, P0 ;  /* 0x00000000003f7886 */ /* 0x000fe20000000000 */
[----:B------:R-:W-:Y:S01]  /*04d0*/  LOP3.LUT R3, R3, 0xfffffffc, RZ, 0xc0, !PT ;  /* 0xfffffffc03037812 */ /* 0x000fe200078ec0ff */
[----:B------:R-:W-:-:S03]  /*04e0*/  VOTEU.ALL UP1, P1 ;  /* 0x00000000003f7886 */ /* 0x000fc60000820000 */
[----:B------:R-:W0:Y:S01]  /*04f0*/  @!UP0 S2UR UR7, SR_CgaCtaId ;  /* 0x00000000000789c3 */ /* 0x000e220000008800 */
[----:B------:R-:W-:Y:S01]  /*0500*/  @!UP0 UMOV UR6, 0x400 ;  /* 0x0000040000068882 */ /* 0x000fe20000000000 */
[----:B------:R-:W-:-:S04]  /*0510*/  @!UP0 UIADD3 UR4, -UR4, 0x100000, URZ ;  /* 0x0010000004048890 */ /* 0x000fc8000fffe13f */
[----:B------:R-:W-:Y:S02]  /*0520*/  @!UP0 USHF.L.U32 UR5, UR4, 0xb, URZ ;  /* 0x0000000b04058899 */ /* 0x000fe4000800063f */
[----:B------:R-:W-:Y:S01]  /*0530*/  @!UP0 USHF.L.U32 UR4, UR4, 0x1, URZ ;  /* 0x0000000104048899 */ /* 0x000fe2000800063f */
[----:B------:R-:W-:Y:S01]  /*0540*/  IMAD.IADD R14, R2, 0x1, -R3 ;  /* 0x00000001020e7824 */ /* 0x000fe200078e0a03 */
[----:B------:R-:W-:Y:S01]  /*0550*/  @!UP1 UMOV UR9, 0x400 ;  /* 0x0000040000099882 */ /* 0x000fe20000000000 */
[----:B------:R-:W-:Y:S01]  /*0560*/  VOTEU.ALL UP2, P1 ;  /* 0x00000000003f7886 */ /* 0x000fe20000840000 */
[----:B------:R-:W-:Y:S01]  /*0570*/  VOTEU.ALL UP3, P1 ;  /* 0x00000000003f7886 */ /* 0x000fe20000860000 */
[----:B------:R-:W-:Y:S01]  /*0580*/  VOTEU.ALL UP4, P1 ;  /* 0x00000000003f7886 */ /* 0x000fe20000880000 */
[----:B------:R-:W1:Y:S01]  /*0590*/  @!UP1 S2UR UR10, SR_CgaCtaId ;  /* 0x00000000000a99c3 */ /* 0x000e620000008800 */
[----:B------:R-:W-:Y:S01]  /*05a0*/  VOTEU.ALL UP5, P1 ;  /* 0x00000000003f7886 */ /* 0x000fe200008a0000 */
[----:B------:R-:W-:-:S04]  /*05b0*/  SHF.R.S32.HI R3, RZ, 0x1f, R4 ;  /* 0x0000001fff037819 */ /* 0x000fc80000011404 */
[----:B------:R-:W-:-:S04]  /*05c0*/  LEA.HI R3, R3, R4, RZ, 0x7 ;  /* 0x0000000403037211 */ /* 0x000fc800078f38ff */
[----:B------:R-:W-:-:S05]  /*05d0*/  LOP3.LUT R3, R3, 0xffffff80, RZ, 0xc0, !PT ;  /* 0xffffff8003037812 */ /* 0x000fca00078ec0ff */
[----:B------:R-:W-:Y:S01]  /*05e0*/  IMAD.IADD R5, R4, 0x1, -R3 ;  /* 0x0000000104057824 */ /* 0x000fe200078e0a03 */
[----:B0-----:R-:W-:Y:S02]  /*05f0*/  @!UP0 ULEA UR8, UR7, UR6, 0x18 ;  /* 0x0000000607088291 */ /* 0x001fe4000f8ec03f */
[----:B------:R-:W-:-:S04]  /*0600*/  @!UP1 UIADD3 UR6, -UR11, 0x100000, URZ ;  /* 0x001000000b069890 */ /* 0x000fc8000fffe13f */
[----:B------:R-:W-:Y:S02]  /*0610*/  @!UP1 USHF.L.U32 UR7, UR6, 0xb, URZ ;  /* 0x0000000b06079899 */ /* 0x000fe4000800063f */
[----:B------:R-:W-:Y:S01]  /*0620*/  @!UP1 USHF.L.U32 UR6, UR6, 0x1, URZ ;  /* 0x0000000106069899 */ /* 0x000fe2000800063f */
[----:B------:R-:W-:Y:S01]  /*0630*/  VOTEU.ALL UP0, P0 ;  /* 0x00000000003f7886 */ /* 0x000fe20000000000 */
[----:B-1----:R-:W-:Y:S01]  /*0640*/  @!UP1 ULEA UR9, UR10, UR9, 0x18 ;  /* 0x000000090a099291 */ /* 0x002fe2000f8ec03f */
[----:B------:R-:W-:Y:S02]  /*0650*/  VOTEU.ALL UP1, P0 ;  /* 0x00000000003f7886 */ /* 0x000fe40000020000 */
[----:B------:R-:W-:Y:S01]  /*0660*/  ULDC.64 UR10, c[0x0][0x598] ;  /* 0x00016600000a7ab9 */ /* 0x000fe20000000a00 */
[----:B------:R-:W-:Y:S01]  /*0670*/  ISETP.NE.AND P0, PT, R14, 0x3, PT ;  /* 0x000000030e00780c */ /* 0x000fe20003f05270 */
[----:B------:R-:W0:Y:S02]  /*0680*/  FENCE.VIEW.ASYNC.S ;  /* 0x00000000000073c6 */ /* 0x000e240000000000 */
[----:B0-----:R0:W2:Y:S01]  /*0690*/  @!UP0 SYNCS.EXCH.64 URZ, [UR8+0xc0], UR4 ;  /* 0x0000c004083f85b2 */ /* 0x0010a20008000100 */
[----:B------:R-:W-:-:S02]  /*06a0*/  ISETP.NE.U32.AND P1, PT, RZ, UR10, PT ;  /* 0x0000000aff007c0c */ /* 0x000fc4000bf25070 */
[----:B------:R-:W-:Y:S02]  /*06b0*/  ISETP.EQ.OR P0, PT, R14, RZ, !P0 ;  /* 0x000000ff0e00720c */ /* 0x000fe40004702670 */
[----:B------:R-:W-:Y:S02]  /*06c0*/  ISETP.NE.AND.EX P1, PT, RZ, UR11, PT, P1 ;  /* 0x0000000bff007c0c */ /* 0x000fe4000bf25310 */
[----:B------:R-:W-:-:S04]  /*06d0*/  ISETP.EQ.AND P0, PT, R7, RZ, P0 ;  /* 0x000000ff0700720c */ /* 0x000fc80000702270 */
[----:B------:R-:W-:-:S04]  /*06e0*/  SEL R23, RZ, 0x1, !P0 ;  /* 0x00000001ff177807 */ /* 0x000fc80004000000 */
[----:B------:R-:W-:Y:S01]  /*06f0*/  SEL R23, R23, 0x2, P3 ;  /* 0x0000000217177807 */ /* 0x000fe20001800000 */
[----:B------:R0:W2:Y:S01]  /*0700*/  @!UP1 SYNCS.EXCH.64 URZ, [UR8+0xc8], UR4 ;  /* 0x0000c804083f95b2 */ /* 0x0000a20008000100 */
[----:B------:R-:W-:Y:S01]  /*0710*/  NOP ;  /* 0x0000000000007918 */ /* 0x000fe20000000000 */
[----:B------:R0:W2:Y:S01]  /*0720*/  @!UP2 SYNCS.EXCH.64 URZ, [UR9+0xa0], UR6 ;  /* 0x0000a006093fa5b2 */ /* 0x0000a20008000100 */
[----:B------:R0:W2:Y:S01]  /*0730*/  @!UP3 SYNCS.EXCH.64 URZ, [UR9+0xa8], UR6 ;  /* 0x0000a806093fb5b2 */ /* 0x0000a20008000100 */
[----:B------:R0:W2:Y:S01]  /*0740*/  @!UP4 SYNCS.EXCH.64 URZ, [UR9+0xb0], UR6 ;  /* 0x0000b006093fc5b2 */ /* 0x0000a20008000100 */
[----:B------:R0:W2:Y:S01]  /*0750*/  @!UP5 SYNCS.EXCH.64 URZ, [UR9+0xb8], UR6 ;  /* 0x0000b806093fd5b2 */ /* 0x0000a20008000100 */
[----:B------:R-:W-:Y:S01]  /*0760*/  NOP ;  /* 0x0000000000007918 */ /* 0x000fe20000000000 */
[----:B--234-:R-:W-:Y:S06]  /*0770*/  BAR.SYNC.DEFER_BLOCKING 0x0 ;  /* 0x0000000000007b1d */ /* 0x01cfec0000010000 */
[----:B0-----:R-:W-:Y:S05]  /*0780*/  @!P1 BRA `(.L_x_4) ;  /* 0x00000000001c9947 */ /* 0x001fea0003800000 */
[----:B------:R-:W0:Y:S02]  /*0790*/  LDC.64 R2, c[0x0][0x598] ;  /* 0x00016600ff027b82 */ /* 0x000e240000000a00 */
[----:B0-----:R-:W2:Y:S02]  /*07a0*/  LDG.E.64 R2, desc[UR36][R2.64] ;  /* 0x0000002402027981 */ /* 0x001ea4000c1e1b00 */
[----:B--2---:R-:W-:-:S04]  /*07b0*/  ISETP.NE.U32.AND P0, PT, R2, RZ, PT ;  /* 0x000000ff0200720c */ /* 0x004fc80003f05070 */
[----:B------:R-:W-:-:S13]  /*07c0*/  ISETP.NE.AND.EX P0, PT, R3, RZ, PT, P0 ;  /* 0x000000ff0300720c */ /* 0x000fda0003f05300 */
[----:B------:R-:W-:Y:S05]  /*07d0*/  @!P0 BRA `(.L_x_4) ;  /* 0x0000000000088947 */ /* 0x000fea0003800000 */
[----:B------:R1:W5:Y:S01]  /*07e0*/  LD.E R88, desc[UR36][R2.64] ;  /* 0x0000002402587980 */ /* 0x000362000c101900 */
[----:B------:R-:W-:Y:S05]  /*07f0*/  BRA `(.L_x_5) ;  /* 0x0000000000247947 */ /* 0x000fea0003800000 */
.L_x_4:
[----:B------:R-:W-:Y:S02]  /*0800*/  ULDC.64 UR4, c[0x0][0x588] ;  /* 0x0001620000047ab9 */ /* 0x000fe40000000a00 */
[----:B------:R-:W-:-:S04]  /*0810*/  ISETP.NE.U32.AND P0, PT, RZ, UR4, PT ;  /* 0x00000004ff007c0c */ /* 0x000fc8000bf05070 */
[----:B------:R-:W-:-:S13]  /*0820*/  ISETP.NE.AND.EX P0, PT, RZ, UR5, PT, P0 ;  /* 0x00000005ff007c0c */ /* 0x000fda000bf05300 */
[----:B------:R-:W-:Y:S05]  /*0830*/  @!P0 BRA `(.L_x_6) ;  /* 0x00000000000c8947 */ /* 0x000fea0003800000 */
[----:B------:R-:W0:Y:S02]  /*0840*/  LDC.64 R88, c[0x0][0x588] ;  /* 0x00016200ff587b82 */ /* 0x000e240000000a00 */
[----:B0-----:R0:W5:Y:S01]  /*0850*/  LDG.E R88, desc[UR36][R88.64] ;  /* 0x0000002458587981 */ /* 0x001162000c1e1900 */
[----:B------:R-:W-:Y:S05]  /*0860*/  BRA `(.L_x_5) ;  /* 0x0000000000087947 */ /* 0x000fea0003800000 */
.L_x_6:
[----:B------:R-:W-:Y:S02]  /*0870*/  ULDC UR4, c[0x0][0x580] ;  /* 0x0001600000047ab9 */ /* 0x000fe40000000800 */
[----:B------:R-:W-:-:S07]  /*0880*/  IMAD.U32 R88, RZ, RZ, UR4 ;  /* 0x00000004ff587e24 */ /* 0x000fce000f8e00ff */
.L_x_5:
[----:B------:R-:W-:Y:S02]  /*0890*/  ULDC.64 UR4, c[0x0][0x5a0] ;  /* 0x0001680000047ab9 */ /* 0x000fe40000000a00 */
[----:B------:R-:W-:-:S04]  /*08a0*/  ISETP.NE.U32.AND P0, PT, RZ, UR4, PT ;  /* 0x00000004ff007c0c */ /* 0x000fc8000bf05070 */
[----:B------:R-:W-:-:S13]  /*08b0*/  ISETP.NE.AND.EX P0, PT, RZ, UR5, PT, P0 ;  /* 0x00000005ff007c0c */ /* 0x000fda000bf05300 */
[----:B------:R-:W-:Y:S05]  /*08c0*/  @!P0 BRA `(.L_x_7) ;  /* 0x00000000001c8947 */ /* 0x000fea0003800000 */
[----:B-1----:R-:W1:Y:S02]  /*08d0*/  LDC.64 R2, c[0x0][0x5a0] ;  /* 0x00016800ff027b82 */ /* 0x002e640000000a00 */
[----:B-1----:R-:W2:Y:S02]  /*08e0*/  LDG.E.64 R2, desc[UR36][R2.64] ;  /* 0x0000002402027981 */ /* 0x002ea4000c1e1b00 */
[----:B--2---:R-:W-:-:S04]  /*08f0*/  ISETP.NE.U32.AND P0, PT, R2, RZ, PT ;  /* 0x000000ff0200720c */ /* 0x004fc80003f05070 */
[----:B------:R-:W-:-:S13]  /*0900*/  ISETP.NE.AND.EX P0, PT, R3, RZ, PT, P0 ;  /* 0x000000ff0300720c */ /* 0x000fda0003f05300 */
[----:B------:R-:W-:Y:S05]  /*0910*/  @!P0 BRA `(.L_x_7) ;  /* 0x0000000000088947 */ /* 0x000fea0003800000 */
[----:B0-----:R2:W5:Y:S01]  /*0920*/  LD.E R89, desc[UR36][R2.64] ;  /* 0x0000002402597980 */ /* 0x001562000c101900 */
[----:B------:R-:W-:Y:S05]  /*0930*/  BRA `(.L_x_8) ;  /* 0x0000000000247947 */ /* 0x000fea0003800000 */
.L_x_7:
[----:B------:R-:W-:Y:S02]  /*0940*/  ULDC.64 UR4, c[0x0][0x590] ;  /* 0x0001640000047ab9 */ /* 0x000fe40000000a00 */
[----:B------:R-:W-:-:S04]  /*0950*/  ISETP.NE.U32.AND P0, PT, RZ, UR4, PT ;  /* 0x00000004ff007c0c */ /* 0x000fc8000bf05070 */
[----:B------:R-:W-:-:S13]  /*0960*/  ISETP.NE.AND.EX P0, PT, RZ, UR5, PT, P0 ;  /* 0x00000005ff007c0c */ /* 0x000fda000bf05300 */
[----:B------:R-:W-:Y:S05]  /*0970*/  @!P0 BRA `(.L_x_9) ;  /* 0x00000000000c8947 */ /* 0x000fea0003800000 */
[----:B-1----:R-:W0:Y:S02]  /*0980*/  LDC.64 R2, c[0x0][0x590] ;  /* 0x00016400ff027b82 */ /* 0x002e240000000a00 */
[----:B0-----:R0:W5:Y:S01]  /*0990*/  LDG.E R89, desc[UR36][R2.64] ;  /* 0x0000002402597981 */ /* 0x001162000c1e1900 */
[----:B------:R-:W-:Y:S05]  /*09a0*/  BRA `(.L_x_8) ;  /* 0x0000000000087947 */ /* 0x000fea0003800000 */
.L_x_9:
[----:B------:R-:W-:Y:S02]  /*09b0*/  ULDC UR4, c[0x0][0x584] ;  /* 0x0001610000047ab9 */ /* 0x000fe40000000800 */
[----:B0-----:R-:W-:-:S07]  /*09c0*/  IMAD.U32 R89, RZ, RZ, UR4 ;  /* 0x00000004ff597e24 */ /* 0x001fce000f8e00ff */
.L_x_8:
[----:B012---:R-:W0:Y:S01]  /*09d0*/  LDC R2, c[0x0][0x65c] ;  /* 0x00019700ff027b82 */ /* 0x007e220000000800 */
[----:B------:R-:W1:Y:S01]  /*09e0*/  S2R R15, SR_CTAID.Y ;  /* 0x00000000000f7919 */ /* 0x000e620000002600 */
[----:B------:R-:W-:Y:S01]  /*09f0*/  ULDC UR6, c[0x0][0x28c] ;  /* 0x0000a30000067ab9 */ /* 0x000fe20000000800 */
[----:B------:R-:W-:Y:S01]  /*0a00*/  ISETP.NE.AND P0, PT, R7, 0x2, PT ;  /* 0x000000020700780c */ /* 0x000fe20003f05270 */
[----:B------:R-:W-:Y:S01]  /*0a10*/  UIADD3 UR6, UR6, 0x3f, URZ ;  /* 0x0000003f06067890 */ /* 0x000fe2000fffe03f */
[----:B------:R-:W2:Y:S01]  /*0a20*/  S2R R6, SR_CTAID.X ;  /* 0x0000000000067919 */ /* 0x000ea20000002500 */
[----:B------:R-:W-:Y:S01]  /*0a30*/  UMOV UR38, URZ ;  /* 0x0000003f00267c82 */ /* 0x000fe20008000000 */
[----:B------:R-:W-:Y:S01]  /*0a40*/  UMOV UR39, URZ ;  /* 0x0000003f00277c82 */ /* 0x000fe20008000000 */
[----:B------:R-:W-:Y:S01]  /*0a50*/  USHF.R.S32.HI UR7, URZ, 0x1f, UR6 ;  /* 0x0000001f3f077899 */ /* 0x000fe20008011406 */
[----:B------:R-:W-:-:S03]  /*0a60*/  ULDC.64 UR8, c[0x0][0x650] ;  /* 0x0001940000087ab9 */ /* 0x000fc60000000a00 */
[----:B------:R-:W-:-:S04]  /*0a70*/  ULEA.HI UR7, UR7, UR6, URZ, 0x6 ;  /* 0x0000000607077291 */ /* 0x000fc8000f8f303f */
[----:B------:R-:W-:Y:S01]  /*0a80*/  USHF.R.S32.HI UR40, URZ, 0x6, UR7 ;  /* 0x000000063f287899 */ /* 0x000fe20008011407 */
[----:B0-----:R-:W-:-:S13]  /*0a90*/  ISETP.NE.AND P1, PT, R2, 0x1, PT ;  /* 0x000000010200780c */ /* 0x001fda0003f25270 */
[----:B------:R-:W2:Y:S01]  /*0aa0*/  @P1 LDC R17, c[0x0][0x10] ;  /* 0x00000400ff111b82 */ /* 0x000ea20000000800 */
[----:B-1----:R-:W-:Y:S02]  /*0ab0*/  @P1 IMAD.MOV.U32 R8, RZ, RZ, R15 ;  /* 0x000000ffff081224 */ /* 0x002fe400078e000f */
[----:B------:R-:W-:Y:S02]  /*0ac0*/  @P1 IMAD.MOV.U32 R9, RZ, RZ, RZ ;  /* 0x000000ffff091224 */ /* 0x000fe400078e00ff */
[----:B------:R-:W-:-:S03]  /*0ad0*/  @P1 IMAD.MOV.U32 R7, RZ, RZ, RZ ;  /* 0x000000ffff071224 */ /* 0x000fc600078e00ff */
[----:B------:R-:W0:Y:S01]  /*0ae0*/  @!P1 LDC R3, c[0x0][0xc] ;  /* 0x00000300ff039b82 */ /* 0x000e220000000800 */
[----:B------:R-:W-:Y:S01]  /*0af0*/  ULDC UR4, c[0x0][0xc] ;  /* 0x0000030000047ab9 */ /* 0x000fe20000000800 */
[----:B------:R-:W-:Y:S02]  /*0b00*/  ULDC UR5, c[0x0][0x10] ;  /* 0x0000040000057ab9 */ /* 0x000fe40000000800 */
[----:B------:R-:W-:-:S04]  /*0b10*/  UIMAD.WIDE.U32 UR4, UR4, UR5, URZ ;  /* 0x00000005040472a5 */ /* 0x000fc8000f8e003f */
[----:B------:R-:W1:Y:S01]  /*0b20*/  LDC R0, c[0x0][0x14] ;  /* 0x00000500ff007b82 */ /* 0x000e620000000800 */
[----:B--2---:R-:W-:-:S04]  /*0b30*/  @P1 IMAD.WIDE.U32 R16, R6, R17, R8 ;  /* 0x0000001106101225 */ /* 0x004fc800078e0008 */
[----:B------:R-:W-:Y:S02]  /*0b40*/  @P1 IMAD.IADD R17, R17, 0x1, R7 ;  /* 0x0000000111111824 */ /* 0x000fe400078e0207 */
[----:B------:R-:W-:Y:S02]  /*0b50*/  IMAD.MOV.U32 R7, RZ, RZ, RZ ;  /* 0x000000ffff077224 */ /* 0x000fe400078e00ff */
[----:B0-----:R-:W-:-:S04]  /*0b60*/  @!P1 IMAD.WIDE.U32 R8, R3, R15, R6 ;  /* 0x0000000f03089225 */ /* 0x001fc800078e0006 */
[----:B------:R-:W-:Y:S02]  /*0b70*/  @!P1 IMAD.MOV.U32 R16, RZ, RZ, R8 ;  /* 0x000000ffff109224 */ /* 0x000fe400078e0008 */
[----:B-1----:R-:W-:-:S04]  /*0b80*/  IMAD.WIDE.U32 R10, R0, UR4, RZ ;  /* 0x00000004000a7c25 */ /* 0x002fc8000f8e00ff */
[----:B------:R-:W-:Y:S01]  /*0b90*/  IMAD R3, R0, UR5, RZ ;  /* 0x0000000500037c24 */ /* 0x000fe2000f8e02ff */
[----:B------:R0:W-:Y:S01]  /*0ba0*/  STL.64 [R1], R10 ;  /* 0x0000000a01007387 */ /* 0x0001e20000100a00 */
[----:B------:R-:W-:Y:S02]  /*0bb0*/  @!P1 IMAD.MOV.U32 R17, RZ, RZ, R9 ;  /* 0x000000ffff119224 */ /* 0x000fe400078e0009 */
[----:B------:R-:W-:Y:S01]  /*0bc0*/  IMAD.IADD R0, R11, 0x1, R3 ;  /* 0x000000010b007824 */ /* 0x000fe200078e0203 */
[----:B------:R-:W-:Y:S06]  /*0bd0*/  @P0 BRA `(.L_x_10) ;  /* 0x0000000000200947 */ /* 0x000fec0003800000 */
[----:B------:R-:W-:Y:S01]  /*0be0*/  UISETP.GE.U32.AND UP0, UPT, UR40, 0x9, UPT ;  /* 0x000000092800788c */ /* 0x000fe2000bf06070 */
[----:B------:R-:W-:Y:S01]  /*0bf0*/  IADD3 R16, P0, R16, R10, RZ ;  /* 0x0000000a10107210 */ /* 0x000fe20007f1e0ff */
[----:B------:R-:W-:Y:S01]  /*0c00*/  UIMAD.WIDE.U32 UR4, UR40, 0x38e38e39, URZ ;  /* 0x38e38e39280478a5 */ /* 0x000fe2000f8e003f */
[----:B------:R-:W-:-:S03]  /*0c10*/  UMOV UR39, URZ ;  /* 0x0000003f00277c82 */ /* 0x000fc60008000000 */
[----:B------:R-:W-:Y:S01]  /*0c20*/  USHF.R.U32.HI UR4, URZ, 0x1, UR5 ;  /* 0x000000013f047899 */ /* 0x000fe20008011605 */
[----:B------:R-:W-:-:S03]  /*0c30*/  IMAD.X R17, R0, 0x1, R17, P0 ;  /* 0x0000000100117824 */ /* 0x000fc600000e0611 */
[----:B------:R-:W-:Y:S02]  /*0c40*/  UIMAD UR38, UR4, -0x9, UR40 ;  /* 0xfffffff7042678a4 */ /* 0x000fe4000f8e0228 */
[----:B------:R-:W-:-:S12]  /*0c50*/  @UP0 ULOP3.LUT UR39, UR4, 0x1, URZ, 0xc0, !UPT ;  /* 0x0000000104270892 */ /* 0x000fd8000f8ec03f */
.L_x_10:
[----:B------:R-:W-:Y:S01]  /*0c60*/  ISETP.GE.U32.AND P0, PT, R16, UR8, PT ;  /* 0x0000000810007c0c */ /* 0x000fe2000bf06070 */
[----:B------:R-:W-:Y:S01]  /*0c70*/  IMAD.MOV.U32 R22, RZ, RZ, -0x1 ;  /* 0xffffffffff167424 */ /* 0x000fe200078e00ff */
[----:B------:R-:W-:Y:S01]  /*0c80*/  PRMT R3, RZ, 0x7610, R3 ;  /* 0x00007610ff037816 */ /* 0x000fe20000000003 */
[----:B------:R-:W-:Y:S01]  /*0c90*/  IMAD.MOV.U32 R18, RZ, RZ, -0x1 ;  /* 0xffffffffff127424 */ /* 0x000fe200078e00ff */
[----:B------:R-:W-:Y:S01]  /*0ca0*/  ISETP.GE.U32.AND.EX P0, PT, R17, UR9, PT, P0 ;  /* 0x0000000911007c0c */ /* 0x000fe2000bf06100 */
[----:B------:R-:W-:-:S12]  /*0cb0*/  IMAD.MOV.U32 R19, RZ, RZ, -0x1 ;  /* 0xffffffffff137424 */ /* 0x000fd800078e00ff */
[----:B------:R-:W-:Y:S05]  /*0cc0*/  @P0 BRA `(.L_x_11) ;  /* 0x0000000400580947 */ /* 0x000fea0003800000 */
[----:B------:R-:W1:Y:S01]  /*0cd0*/  LDC.64 R20, c[0x0][0x628] ;  /* 0x00018a00ff147b82 */ /* 0x000e620000000a00 */
[----:B------:R-:W-:Y:S02]  /*0ce0*/  IMAD.MOV.U32 R8, RZ, RZ, R16 ;  /* 0x000000ffff087224 */ /* 0x000fe400078e0010 */
[----:B------:R-:W-:-:S05]  /*0cf0*/  IMAD.MOV.U32 R9, RZ, RZ, R17 ;  /* 0x000000ffff097224 */ /* 0x000fca00078e0011 */
[----:B------:R-:W2:Y:S08]  /*0d00*/  LDC R18, c[0x0][0x630] ;  /* 0x00018c00ff127b82 */ /* 0x000eb00000000800 */
[----:B------:R-:W3:Y:S01]  /*0d10*/  LDC.64 R24, c[0x0][0x620] ;  /* 0x00018800ff187b82 */ /* 0x000ee20000000a00 */
[----:B-1----:R-:W-:-:S04]  /*0d20*/  ISETP.NE.U32.AND P0, PT, R20, RZ, PT ;  /* 0x000000ff1400720c */ /* 0x002fc80003f05070 */
[----:B------:R-:W-:-:S13]  /*0d30*/  ISETP.NE.AND.EX P0, PT, R21, RZ, PT, P0 ;  /* 0x000000ff1500720c */ /* 0x000fda0003f05300 */
[----:B--23--:R-:W-:Y:S05]  /*0d40*/  @!P0 BRA `(.L_x_12) ;  /* 0x0000000000288947 */ /* 0x00cfea0003800000 */
[----:B------:R-:W1:Y:S02]  /*0d50*/  LDC R3, c[0x0][0x634] ;  /* 0x00018d00ff037b82 */ /* 0x000e640000000800 */
[----:B-1----:R-:W-:-:S05]  /*0d60*/  IADD3 R3, P0, R16, R3, RZ ;  /* 0x0000000310037210 */ /* 0x002fca0007f1e0ff */
[----:B------:R-:W-:-:S04]  /*0d70*/  IMAD.X R19, RZ, RZ, R17, P0 ;  /* 0x000000ffff137224 */ /* 0x000fc800000e0611 */
[----:B------:R-:W-:-:S04]  /*0d80*/  IMAD.WIDE.U32 R8, R19, R20, RZ ;  /* 0x0000001413087225 */ /* 0x000fc800078e00ff */
[----:B0-----:R-:W-:-:S04]  /*0d90*/  IMAD.WIDE.U32 R10, P0, R3, R21, R8 ;  /* 0x00000015030a7225 */ /* 0x001fc80007800008 */
[----:B------:R-:W-:-:S04]  /*0da0*/  IMAD.WIDE.U32 R8, R3, R20, RZ ;  /* 0x0000001403087225 */ /* 0x000fc800078e00ff */
[----:B------:R-:W-:Y:S01]  /*0db0*/  IMAD.X R13, RZ, RZ, RZ, P0 ;  /* 0x000000ffff0d7224 */ /* 0x000fe200000e06ff */
[----:B------:R-:W-:Y:S01]  /*0dc0*/  IADD3 RZ, P0, R9, R10, RZ ;  /* 0x0000000a09ff7210 */ /* 0x000fe20007f1e0ff */
[----:B------:R-:W-:-:S04]  /*0dd0*/  IMAD.MOV.U32 R12, RZ, RZ, R11 ;  /* 0x000000ffff0c7224 */ /* 0x000fc800078e000b */
[----:B------:R-:W-:-:S08]  /*0de0*/  IMAD.WIDE.U32.X R8, R19, R21, R12, P0 ;  /* 0x0000001513087225 */ /* 0x000fd000000e040c */
.L_x_12:
[-CC-:B------:R-:W-:Y:S01]  /*0df0*/  SHF.R.U64 R30, R8, R18.reuse, R9.reuse ;  /* 0x00000012081e7219 */ /* 0x180fe20000001209 */
[----:B------:R-:W1:Y:S01]  /*0e00*/  LDC R12, c[0x0][0x618] ;  /* 0x00018600ff0c7b82 */ /* 0x000e620000000800 */
[----:B------:R-:W-:Y:S01]  /*0e10*/  SHF.R.U32.HI R7, RZ, R18, R9 ;  /* 0x00000012ff077219 */ /* 0x000fe20000011609 */
[----:B------:R-:W-:Y:S01]  /*0e20*/  ULDC UR4, c[0x0][0x150] ;  /* 0x0000540000047ab9 */ /* 0x000fe20000000800 */
[----:B0-----:R-:W-:Y:S02]  /*0e30*/  IADD3 R11, P0, RZ, -R30, RZ ;  /* 0x8000001eff0b7210 */ /* 0x001fe40007f1e0ff */
[----:B------:R-:W-:-:S03]  /*0e40*/  I2FP.F32.U32 R3, R6 ;  /* 0x0000000600037245 */ /* 0x000fc60000201000 */
[----:B------:R-:W0:Y:S01]  /*0e50*/  LDC.64 R26, c[0x0][0x640] ;  /* 0x00019000ff1a7b82 */ /* 0x000e220000000a00 */
[----:B------:R-:W-:Y:S02]  /*0e60*/  IMAD.X R13, RZ, RZ, ~R7, P0 ;  /* 0x000000ffff0d7224 */ /* 0x000fe400000e0e07 */
[----:B------:R-:W-:Y:S01]  /*0e70*/  FMUL R3, R3, UR4 ;  /* 0x0000000403037c20 */ /* 0x000fe20008400000 */
[----:B------:R-:W-:Y:S01]  /*0e80*/  IMAD.WIDE.U32 R8, R11, R24, R16 ;  /* 0x000000180b087225 */ /* 0x000fe200078e0010 */
[----:B------:R-:W-:-:S03]  /*0e90*/  ULDC UR4, c[0x0][0x154] ;  /* 0x0000550000047ab9 */ /* 0x000fc60000000800 */
[----:B------:R-:W-:Y:S01]  /*0ea0*/  IMAD R10, R13, R24, RZ ;  /* 0x000000180d0a7224 */ /* 0x000fe200078e02ff */
[----:B------:R-:W2:Y:S01]  /*0eb0*/  LDC R7, c[0x0][0x144] ;  /* 0x00005100ff077b82 */ /* 0x000ea20000000800 */
[----:B------:R-:W3:Y:S02]  /*0ec0*/  F2I.U32.TRUNC.NTZ R3, R3 ;  /* 0x0000000300037305 */ /* 0x000ee4000020f000 */
[----:B------:R-:W-:-:S04]  /*0ed0*/  IMAD R11, R11, R25, R10 ;  /* 0x000000190b0b7224 */ /* 0x000fc800078e020a */
[----:B------:R-:W-:Y:S01]  /*0ee0*/  IMAD.IADD R9, R9, 0x1, R11 ;  /* 0x0000000109097824 */ /* 0x000fe200078e020b */
[----:B------:R-:W4:Y:S01]  /*0ef0*/  LDC R18, c[0x0][0x608] ;  /* 0x00018200ff127b82 */ /* 0x000f220000000800 */
[----:B------:R-:W-:-:S03]  /*0f00*/  IMAD.MOV.U32 R11, RZ, RZ, -0x1 ;  /* 0xffffffffff0b7424 */ /* 0x000fc600078e00ff */
[-C--:B-1----:R-:W-:Y:S02]  /*0f10*/  SHF.R.U64 R22, R8, R12.reuse, R9 ;  /* 0x0000000c08167219 */ /* 0x082fe40000001209 */
[----:B------:R-:W-:Y:S02]  /*0f20*/  I2FP.F32.U32 R8, R15 ;  /* 0x0000000f00087245 */ /* 0x000fe40000201000 */
[----:B------:R-:W1:Y:S01]  /*0f30*/  LDC R24, c[0x0][0x658] ;  /* 0x00019600ff187b82 */ /* 0x000e620000000800 */
[----:B0-----:R-:W-:Y:S01]  /*0f40*/  ISETP.NE.U32.AND P0, PT, R26, RZ, PT ;  /* 0x000000ff1a00720c */ /* 0x001fe20003f05070 */
[----:B---3--:R-:W-:Y:S01]  /*0f50*/  IMAD.MOV R10, RZ, RZ, -R3 ;  /* 0x000000ffff0a7224 */ /* 0x008fe200078e0a03 */
[----:B------:R-:W-:Y:S01]  /*0f60*/  SHF.R.U32.HI R9, RZ, R12, R9 ;  /* 0x0000000cff097219 */ /* 0x000fe20000011609 */
[----:B------:R-:W-:Y:S01]  /*0f70*/  FMUL R8, R8, UR4 ;  /* 0x0000000408087c20 */ /* 0x000fe20008400000 */
[----:B------:R-:W-:-:S03]  /*0f80*/  ISETP.NE.AND.EX P0, PT, R27, RZ, PT, P0 ;  /* 0x000000ff1b00720c */ /* 0x000fc60003f05300 */
[----:B------:R-:W0:Y:S01]  /*0f90*/  LDC R20, c[0x0][0x148] ;  /* 0x00005200ff147b82 */ /* 0x000e220000000800 */
[----:B--2---:R-:W-:-:S07]  /*0fa0*/  IMAD R3, R7, R10, R6 ;  /* 0x0000000a07037224 */ /* 0x004fce00078e0206 */
[----:B------:R-:W2:Y:S01]  /*0fb0*/  LDC R21, c[0x0][0x600] ;  /* 0x00018000ff157b82 */ /* 0x000ea20000000800 */
[-CC-:B----4-:R-:W-:Y:S02]  /*0fc0*/  SHF.R.U64 R32, R22, R18.reuse, R9.reuse ;  /* 0x0000001216207219 */ /* 0x190fe40000001209 */
[----:B------:R-:W-:Y:S01]  /*0fd0*/  SHF.R.U32.HI R7, RZ, R18, R9 ;  /* 0x00000012ff077219 */ /* 0x000fe20000011609 */
[----:B------:R-:W-:Y:S01]  /*0fe0*/  IMAD.MOV.U32 R9, RZ, RZ, 0x1 ;  /* 0x00000001ff097424 */ /* 0x000fe200078e00ff */
[----:B------:R3:W4:Y:S03]  /*0ff0*/  F2I.U32.TRUNC.NTZ R18, R8 ;  /* 0x0000000800127305 */ /* 0x000726000020f000 */
[----:B------:R-:W0:Y:S01]  /*1000*/  LDC R25, c[0x0][0x648] ;  /* 0x00019200ff197b82 */ /* 0x000e220000000800 */
[-C--:B-1----:R-:W-:Y:S02]  /*1010*/  SHF.L.U32 R6, R11, R24.reuse, RZ ;  /* 0x000000180b067219 */ /* 0x082fe400000006ff */
[----:B------:R-:W-:-:S02]  /*1020*/  SHF.R.U64 R34, R32, R24, R7 ;  /* 0x0000001820227219 */ /* 0x000fc40000001207 */
[----:B------:R-:W-:Y:S02]  /*1030*/  LOP3.LUT R13, RZ, R6, RZ, 0x33, !PT ;  /* 0x00000006ff0d7212 */ /* 0x000fe400078e33ff */
[-C--:B------:R-:W-:Y:S01]  /*1040*/  SHF.R.U32.HI R7, RZ, R24.reuse, R7 ;  /* 0x00000018ff077219 */ /* 0x080fe20000011607 */
[----:B------:R-:W1:Y:S01]  /*1050*/  LDC R29, c[0x0][0x638] ;  /* 0x00018e00ff1d7b82 */ /* 0x000e620000000800 */
[----:B------:R-:W-:Y:S01]  /*1060*/  SHF.L.U32 R12, R9, R24, RZ ;  /* 0x00000018090c7219 */ /* 0x000fe200000006ff */
[----:B------:R-:W-:-:S06]  /*1070*/  IMAD.MOV.U32 R6, RZ, RZ, R34 ;  /* 0x000000ffff067224 */ /* 0x000fcc00078e0022 */
[----:B------:R-:W0:Y:S01]  /*1080*/  LDC R28, c[0x0][0x610] ;  /* 0x00018400ff1c7b82 */ /* 0x000e220000000800 */
[----:B---34-:R-:W-:Y:S05]  /*1090*/  @!P0 BRA `(.L_x_13) ;  /* 0x0000000000288947 */ /* 0x018fea0003800000 */
[----:B------:R-:W3:Y:S02]  /*10a0*/  LDC R11, c[0x0][0x64c] ;  /* 0x00019300ff0b7b82 */ /* 0x000ee40000000800 */
[----:B---3--:R-:W-:-:S05]  /*10b0*/  IADD3 R11, P0, R34, R11, RZ ;  /* 0x0000000b220b7210 */ /* 0x008fca0007f1e0ff */
[----:B------:R-:W-:-:S04]  /*10c0*/  IMAD.X R19, RZ, RZ, R7, P0 ;  /* 0x000000ffff137224 */ /* 0x000fc800000e0607 */
[----:B------:R-:W-:-:S04]  /*10d0*/  IMAD.WIDE.U32 R6, R19, R26, RZ ;  /* 0x0000001a13067225 */ /* 0x000fc800078e00ff */
[----:B------:R-:W-:-:S04]  /*10e0*/  IMAD.WIDE.U32 R8, P0, R11, R27, R6 ;  /* 0x0000001b0b087225 */ /* 0x000fc80007800006 */
[----:B------:R-:W-:-:S04]  /*10f0*/  IMAD.WIDE.U32 R6, R11, R26, RZ ;  /* 0x0000001a0b067225 */ /* 0x000fc800078e00ff */
[----:B------:R-:W-:Y:S01]  /*1100*/  IMAD.X R11, RZ, RZ, RZ, P0 ;  /* 0x000000ffff0b7224 */ /* 0x000fe200000e06ff */
[----:B------:R-:W-:Y:S01]  /*1110*/  IADD3 RZ, P0, R7, R8, RZ ;  /* 0x0000000807ff7210 */ /* 0x000fe20007f1e0ff */
[----:B------:R-:W-:-:S04]  /*1120*/  IMAD.MOV.U32 R10, RZ, RZ, R9 ;  /* 0x000000ffff0a7224 */ /* 0x000fc800078e0009 */
[----:B------:R-:W-:-:S08]  /*1130*/  IMAD.WIDE.U32.X R6, R19, R27, R10, P0 ;  /* 0x0000001b13067225 */ /* 0x000fd000000e040a */
.L_x_13:
[----:B0-----:R-:W-:Y:S01]  /*1140*/  SHF.R.U64 R6, R6, R25, R7 ;  /* 0x0000001906067219 */ /* 0x001fe20000001207 */
[----:B--2---:R-:W-:Y:S01]  /*1150*/  VIADD R7, R21, 0xffffffff ;  /* 0xffffffff15077836 */ /* 0x004fe20000000000 */
[----:B------:R-:W-:Y:S01]  /*1160*/  LOP3.LUT R13, R32, R13, RZ, 0xc0, !PT ;  /* 0x0000000d200d7212 */ /* 0x000fe200078ec0ff */
[----:B------:R-:W-:Y:S02]  /*1170*/  IMAD.MOV R18, RZ, RZ, -R18 ;  /* 0x000000ffff127224 */ /* 0x000fe400078e0a12 */
[----:B------:R-:W-:Y:S01]  /*1180*/  IMAD.MOV R8, RZ, RZ, -R6 ;  /* 0x000000ffff087224 */ /* 0x000fe200078e0a06 */
[----:B------:R-:W-:Y:S01]  /*1190*/  LOP3.LUT R7, R22, R7, RZ, 0xc0, !PT ;  /* 0x0000000716077212 */ /* 0x000fe200078ec0ff */
[----:B------:R-:W-:Y:S02]  /*11a0*/  IMAD R12, R12, R6, R13 ;  /* 0x000000060c0c7224 */ /* 0x000fe400078e020d */
[----:B------:R-:W-:Y:S02]  /*11b0*/  @P1 IMAD R3, R20, R18, R15 ;  /* 0x0000001214031224 */ /* 0x000fe400078e020f */
[----:B-1----:R-:W-:-:S02]  /*11c0*/  IMAD R6, R8, R29, R34 ;  /* 0x0000001d08067224 */ /* 0x002fc400078e0222 */
[----:B------:R-:W-:Y:S02]  /*11d0*/  IMAD R22, R12, R28, R3 ;  /* 0x0000001c0c167224 */ /* 0x000fe400078e0203 */
[----:B------:R-:W-:Y:S02]  /*11e0*/  IMAD R7, R6, R21, R7 ;  /* 0x0000001506077224 */ /* 0x000fe400078e0207 */
[----:B------:R-:W-:Y:S02]  /*11f0*/  IMAD.MOV.U32 R3, RZ, RZ, 0x1 ;  /* 0x00000001ff037424 */ /* 0x000fe400078e00ff */
[----:B------:R-:W-:Y:S01]  /*1200*/  IMAD.MOV.U32 R19, RZ, RZ, R30 ;  /* 0x000000ffff137224 */ /* 0x000fe200078e001e */
[----:B------:R-:W-:Y:S02]  /*1210*/  SEL R18, R7, R22, !P1 ;  /* 0x0000001607127207 */ /* 0x000fe40004800000 */
[----:B------:R-:W-:-:S07]  /*1220*/  SEL R22, R22, R7, !P1 ;  /* 0x0000000716167207 */ /* 0x000fce0004800000 */
.L_x_11:
[----:B------:R-:W-:Y:S05]  /*1230*/  @!P2 BRA `(.L_x_14) ;  /* 0x000000540070a947 */ /* 0x000fea0003800000 */
[----:B------:R-:W-:-:S13]  /*1240*/  ISETP.GT.U32.AND P0, PT, R31, 0x1, PT ;  /* 0x000000011f00780c */ /* 0x000fda0003f04070 */
[----:B------:R-:W-:Y:S05]  /*1250*/  @P0 EXIT ;  /* 0x000000000000094d */ /* 0x000fea0003800000 */
.L_x_15:
[----:B------:R-:W-:-:S08]  /*1260*/  NOP ;  /* 0x0000000000007918 */ /* 0x000fd00000000000 */
[----:B------:R-:W1:Y:S02]  /*1270*/  USETMAXREG.TRY_ALLOC.CTAPOOL UP0, 0xe8 ;  /* 0x000000e8000079c8 */ /* 0x000e640008000600 */
[----:B-1----:R-:W-:-:S13]  /*1280*/  PLOP3.LUT P0, PT, PT, PT, UP0, 0x80, 0x0 ;  /* 0x000000000000781c */ /* 0x002fda0003f0f008 */
[----:B------:R-:W-:Y:S05]  /*1290*/  @!P0 BRA `(.L_x_15) ;  /* 0xfffffffc00f08947 */ /* 0x000fea000383ffff */
[----:B------:R-:W-:-:S13]  /*12a0*/  LOP3.LUT P0, RZ, R3, 0xff, RZ, 0xc0, !PT ;  /* 0x000000ff03ff7812 */ /* 0x000fda000780c0ff */
[----:B------:R-:W-:Y:S05]  /*12b0*/  @!P0 EXIT ;  /* 0x000000000000894d */ /* 0x000fea0003800000 */
[----:B------:R-:W2:Y:S01]  /*12c0*/  LDL.64 R8, [R1] ;  /* 0x0000000001087983 */ /* 0x000ea20000100a00 */
[----:B------:R-:W-:Y:S01]  /*12d0*/  SHF.R.S32.HI R4, RZ, 0x1f, R5 ;  /* 0x0000001fff047819 */ /* 0x000fe20000011405 */
[----:B------:R-:W1:Y:S01]  /*12e0*/  S2UR UR4, SR_CgaCtaId ;  /* 0x00000000000479c3 */ /* 0x000e620000008800 */
[----:B------:R-:W-:Y:S01]  /*12f0*/  UISETP.LT.AND UP0, UPT, UR40, 0x1, UPT ;  /* 0x000000012800788c */ /* 0x000fe2000bf01270 */
[----:B------:R-:W-:Y:S01]  /*1300*/  LOP3.LUT R102, R23, 0x1, RZ, 0xfc, !PT ;  /* 0x0000000117667812 */ /* 0x000fe200078efcff */
[----:B------:R-:W-:Y:S01]  /*1310*/  UIADD3 UR5, UR43, -0x1, URZ ;  /* 0xffffffff2b057890 */ /* 0x000fe2000fffe03f */
[CC--:B------:R-:W-:Y:S01]  /*1320*/  LEA.HI R3, R4.reuse, R5.reuse, RZ, 0x2 ;  /* 0x0000000504037211 */ /* 0x0c0fe200078f10ff */
[----:B------:R-:W-:Y:S01]  /*1330*/  USEL UR42, UR40, 0x1, UP0 ;  /* 0x00000001282a7887 */ /* 0x000fe20008000000 */
[----:B------:R-:W-:Y:S01]  /*1340*/  LEA.HI R4, R4, R5, RZ, 0x5 ;  /* 0x0000000504047211 */ /* 0x000fe200078f28ff */
[----:B------:R-:W-:Y:S01]  /*1350*/  UMOV UR41, 0x400 ;  /* 0x0000040000297882 */ /* 0x000fe20000000000 */
[--C-:B------:R-:W-:Y:S01]  /*1360*/  SHF.R.S32.HI R90, RZ, 0x2, R3.reuse ;  /* 0x00000002ff5a7819 */ /* 0x100fe20000011403 */
[----:B------:R-:W3:Y:S01]  /*1370*/  LDC R96, c[0x0][0x658] ;  /* 0x00019600ff607b82 */ /* 0x000ee20000000800 */
[----:B------:R-:W-:Y:S01]  /*1380*/  SHF.R.S32.HI R7, RZ, 0x1f, R3 ;  /* 0x0000001fff077819 */ /* 0x000fe20000011403 */
[----:B------:R-:W-:Y:S01]  /*1390*/  UISETP.NE.AND UP0, UPT, UR5, URZ, UPT ;  /* 0x0000003f0500728c */ /* 0x000fe2000bf05270 */
[----:B------:R-:W-:Y:S01]  /*13a0*/  LOP3.LUT R6, R3, 0xfffffffc, RZ, 0xc0, !PT ;  /* 0xfffffffc03067812 */ /* 0x000fe200078ec0ff */
[----:B------:R-:W-:Y:S01]  /*13b0*/  ULDC UR6, c[0x0][0x284] ;  /* 0x0000a10000067ab9 */ /* 0x000fe20000000800 */
[----:B------:R-:W-:Y:S01]  /*13c0*/  LEA.HI R7, R7, R90, RZ, 0x3 ;  /* 0x0000005a07077211 */ /* 0x000fe200078f18ff */
[----:B------:R-:W-:Y:S01]  /*13d0*/  USHF.L.U32 UR45, UR40, 0x1, URZ ;  /* 0x00000001282d7899 */ /* 0x000fe2000800063f */
[----:B------:R-:W-:Y:S01]  /*13e0*/  SHF.R.S32.HI R3, RZ, 0x5, R4 ;  /* 0x00000005ff037819 */ /* 0x000fe20000011404 */
[----:B------:R-:W4:Y:S01]  /*13f0*/  LDC.64 R94, c[0x0][0x5c8] ;  /* 0x00017200ff5e7b82 */ /* 0x000f220000000a00 */
[----:B------:R-:W-:Y:S01]  /*1400*/  LOP3.LUT R7, R7, 0xfffffff8, RZ, 0xc0, !PT ;  /* 0xfffffff807077812 */ /* 0x000fe200078ec0ff */
[----:B------:R-:W-:Y:S01]  /*1410*/  IMAD.IADD R6, R5, 0x1, -R6 ;  /* 0x0000000105067824 */ /* 0x000fe200078e0a06 */
[----:B------:R-:W-:Y:S01]  /*1420*/  UIADD3 UR42, -UR42, UR40, URZ ;  /* 0x000000282a2a7290 */ /* 0x000fe2000fffe13f */
[----:B------:R-:W-:-:S02]  /*1430*/  IMAD.MOV.U32 R5, RZ, RZ, 0x1 ;  /* 0x00000001ff057424 */ /* 0x000fc400078e00ff */
[----:B------:R-:W-:Y:S01]  /*1440*/  IMAD.IADD R90, R90, 0x1, -R7 ;  /* 0x000000015a5a7824 */ /* 0x000fe200078e0a07 */
[----:B-1----:R-:W-:Y:S01]  /*1450*/  ULEA UR41, UR4, UR41, 0x18 ;  /* 0x0000002904297291 */ /* 0x002fe2000f8ec03f */
[----:B------:R-:W1:Y:S01]  /*1460*/  LDC R97, c[0x0][0x288] ;  /* 0x0000a200ff617b82 */ /* 0x000e620000000800 */
[----:B------:R-:W-:Y:S01]  /*1470*/  USHF.L.U32 UR4, UR5, 0x3, URZ ;  /* 0x0000000305047899 */ /* 0x000fe2000800063f */
[--C-:B------:R-:W-:Y:S01]  /*1480*/  IMAD R101, R3, -0x10, -R90.reuse ;  /* 0xfffffff003657824 */ /* 0x100fe200078e0a5a */
[--C-:B------:R-:W-:Y:S01]  /*1490*/  SHF.R.S32.HI R91, RZ, 0x1f, R90.reuse ;  /* 0x0000001fff5b7819 */ /* 0x100fe2000001145a */
[----:B------:R-:W-:Y:S01]  /*14a0*/  USEL UR5, URZ, 0x1, UP0 ;  /* 0x000000013f057887 */ /* 0x000fe20008000000 */
[----:B------:R-:W-:Y:S01]  /*14b0*/  IMAD.SHL.U32 R92, R6, 0x2, RZ ;  /* 0x00000002065c7824 */ /* 0x000fe200078e00ff */
[----:B------:R-:W-:Y:S01]  /*14c0*/  UIADD3 UR46, UR41, 0xa0, URZ ;  /* 0x000000a0292e7890 */ /* 0x000fe2000fffe03f */
[----:B------:R-:W-:Y:S01]  /*14d0*/  VIADD R101, R101, UR6 ;  /* 0x0000000665657c36 */ /* 0x000fe20008000000 */
[----:B------:R-:W0:Y:S01]  /*14e0*/  LDC R99, c[0x0][0x600] ;  /* 0x00018000ff637b82 */ /* 0x000e220000000800 */
[----:B------:R-:W-:Y:S01]  /*14f0*/  IMAD.WIDE R90, R3, 0x10, R90 ;  /* 0x00000010035a7825 */ /* 0x000fe200078e025a */
[----:B------:R-:W-:Y:S01]  /*1500*/  ULOP3.LUT UR4, UR4, 0x8, URZ, 0xc0, !UPT ;  /* 0x0000000804047892 */ /* 0x000fe2000f8ec03f */
[----:B------:R-:W-:Y:S01]  /*1510*/  SHF.R.S32.HI R93, RZ, 0x1f, R92 ;  /* 0x0000001fff5d7819 */ /* 0x000fe2000001145c */
[----:B------:R-:W-:Y:S01]  /*1520*/  ULEA UR43, UR43, UR46, 0x3 ;  /* 0x0000002e2b2b7291 */ /* 0x000fe2000f8e183f */
[----:B------:R-:W-:Y:S01]  /*1530*/  IMAD.MOV.U32 R3, RZ, RZ, -0x1 ;  /* 0xffffffffff037424 */ /* 0x000fe200078e00ff */
[----:B------:R-:W-:Y:S01]  /*1540*/  ULOP3.LUT UR47, UR4, 0x8, URZ, 0x3c, !UPT ;  /* 0x00000008042f7892 */ /* 0x000fe2000f8e3c3f */
[----:B------:R-:W-:Y:S01]  /*1550*/  IMAD.U32 R103, RZ, RZ, UR5 ;  /* 0x00000005ff677e24 */ /* 0x000fe2000f8e00ff */
[C---:B----4-:R-:W-:Y:S01]  /*1560*/  SHF.L.U64.HI R95, R94.reuse, 0x3, R95 ;  /* 0x000000035e5f7819 */ /* 0x050fe2000001025f */
[----:B------:R-:W-:Y:S01]  /*1570*/  IMAD.SHL.U32 R94, R94, 0x8, RZ ;  /* 0x000000085e5e7824 */ /* 0x000fe200078e00ff */
[-C--:B---3--:R-:W-:Y:S01]  /*1580*/  SHF.L.U32 R3, R3, R96.reuse, RZ ;  /* 0x0000006003037219 */ /* 0x088fe200000006ff */
[----:B------:R-:W-:Y:S01]  /*1590*/  ULOP3.LUT UR44, UR4, 0x18, URZ, 0x3c, !UPT ;  /* 0x00000018042c7892 */ /* 0x000fe2000f8e3c3f */
[----:B------:R-:W-:-:S02]  /*15a0*/  SHF.L.U32 R96, R5, R96, RZ ;  /* 0x0000006005607219 */ /* 0x000fc400000006ff */
[----:B------:R-:W-:Y:S01]  /*15b0*/  LOP3.LUT R100, RZ, R3, RZ, 0x33, !PT ;  /* 0x00000003ff647212 */ /* 0x000fe200078e33ff */
[----:B-1----:R-:W-:Y:S02]  /*15c0*/  IMAD R97, R6, -0x2, R97 ;  /* 0xfffffffe06617824 */ /* 0x002fe400078e0261 */
[----:B0-----:R-:W-:Y:S01]  /*15d0*/  VIADD R99, R99, 0xffffffff ;  /* 0xffffffff63637836 */ /* 0x001fe20000000000 */
[----:B--2---:R-:W-:-:S07]  /*15e0*/  SHF.L.U64.HI R98, R8, 0x1, R0 ;  /* 0x0000000108627819 */ /* 0x004fce0000010200 */
.L_x_163:
[----:B------:R-:W-:-:S04]  /*15f0*/  SHF.L.U32 R0, R103, 0x1f, RZ ;  /* 0x0000001f67007819 */ /* 0x000fc800000006ff */
[----:B------:R-:W0:Y:S02]  /*1600*/  SYNCS.PHASECHK.TRANS64.TRYWAIT P0, [UR43+-0x8], R0 ;  /* 0xfffff800ff0075a7 */ /* 0x000e24000800016b */
[----:B01-34-:R-:W-:Y:S05]  /*1610*/  @!P0 BRA `(.L_x_16) ;  /* 0x0000006400148947 */ /* 0x01bfea0003800000 */
.L_x_190:
[----:B------:R-:W-:Y:S02]  /*1620*/  ULDC UR4, c[0x0][0x28c] ;  /* 0x0000a30000047ab9 */ /* 0x000fe40000000800 */
[----:B------:R-:W-:-:S13]  /*1630*/  ISETP.LT.AND P0, PT, RZ, UR4, PT ;  /* 0x00000004ff007c0c */ /* 0x000fda000bf01270 */
[----:B------:R-:W-:Y:S05]  /*1640*/  @P0 BRA `(.L_x_17) ;  /* 0x0000000000400947 */ /* 0x000fea0003800000 */
[----:B0-----:R-:W-:Y:S01]  /*1650*/  MOV R0, 0x0 ;  /* 0x0000000000007802 */ /* 0x001fe20000000f00 */
[----:B------:R-:W-:Y:S01]  /*1660*/  ULDC.64 UR4, c[0x4][0x68] ;  /* 0x01001a0000047ab9 */ /* 0x000fe20000000a00 */
[----:B------:R-:W-:Y:S01]  /*1670*/  ULDC.64 UR6, c[0x4][0x8] ;  /* 0x0100020000067ab9 */ /* 0x000fe20000000a00 */
[----:B------:R-:W-:Y:S01]  /*1680*/  IMAD.U32 R4, RZ, RZ, UR4 ;  /* 0x00000004ff047e24 */ /* 0x000fe2000f8e00ff */
[----:B------:R0:W1:Y:S01]  /*1690*/  LDC.64 R14, c[0x4][R0] ;  /* 0x01000000000e7b82 */ /* 0x0000620000000a00 */
[----:B------:R-:W-:Y:S01]  /*16a0*/  IMAD.U32 R5, RZ, RZ, UR5 ;  /* 0x00000005ff057e24 */ /* 0x000fe2000f8e00ff */
[----:B------:R-:W-:Y:S01]  /*16b0*/  ULDC.64 UR4, c[0x4][0x70] ;  /* 0x01001c0000047ab9 */ /* 0x000fe20000000a00 */
[----:B------:R-:W-:Y:S02]  /*16c0*/  IMAD.U32 R10, RZ, RZ, UR6 ;  /* 0x00000006ff0a7e24 */ /* 0x000fe4000f8e00ff */
[----:B------:R-:W-:Y:S02]  /*16d0*/  IMAD.U32 R6, RZ, RZ, UR4 ;  /* 0x00000004ff067e24 */ /* 0x000fe4000f8e00ff */
[----:B------:R-:W-:-:S02]  /*16e0*/  IMAD.U32 R7, RZ, RZ, UR5 ;  /* 0x00000005ff077e24 */ /* 0x000fc4000f8e00ff */
[----:B------:R-:W-:Y:S02]  /*16f0*/  IMAD.U32 R11, RZ, RZ, UR7 ;  /* 0x00000007ff0b7e24 */ /* 0x000fe4000f8e00ff */
[----:B------:R-:W-:Y:S02]  /*1700*/  IMAD.MOV.U32 R8, RZ, RZ, 0x1e1 ;  /* 0x000001e1ff087424 */ /* 0x000fe400078e00ff */
[----:B------:R-:W-:Y:S02]  /*1710*/  IMAD.MOV.U32 R12, RZ, RZ, 0x1 ;  /* 0x00000001ff0c7424 */ /* 0x000fe400078e00ff */
[----:B0-----:R-:W-:-:S07]  /*1720*/  IMAD.MOV.U32 R13, RZ, RZ, RZ ;  /* 0x000000ffff0d7224 */ /* 0x001fce00078e00ff */
[----:B------:R-:W-:-:S07]  /*1730*/  LEPC R20, `(.L_x_17) ;  /* 0x000000001014794e */ /* 0x000fce0000000000 */
[----:B-1---5:R-:W-:Y:S05]  /*1740*/  CALL.ABS.NOINC R14 ;  /* 0x000000000e007343 */ /* 0x022fea0003c00000 */
.L_x_17:
[----:B------:R-:W-:-:S13]  /*1750*/  ISETP.NE.AND P0, PT, R102, 0x3, PT ;  /* 0x000000036600780c */ /* 0x000fda0003f05270 */
[----:B------:R-:W-:Y:S05]  /*1760*/  @!P0 BRA `(.L_x_18) ;  /* 0x0000000000048947 */ /* 0x000fea0003800000 */
[----:B------:R-:W-:Y:S01]  /*1770*/  BPT.TRAP 0x1 ;  /* 0x000000040000795c */ /* 0x000fe20000300000 */
.L_x_18:
[----:B0-----:R-:W-:Y:S02]  /*1780*/  IMAD.U32 R3, RZ, RZ, UR38 ;  /* 0x00000026ff037e24 */ /* 0x001fe4000f8e00ff */
[----:B------:R-:W-:-:S03]  /*1790*/  IMAD.U32 R0, RZ, RZ, UR39 ;  /* 0x00000027ff007e24 */ /* 0x000fc6000f8e00ff */
[----:B------:R-:W-:Y:S02]  /*17a0*/  LEA R3, R3, UR41, 0x3 ;  /* 0x0000002903037c11 */ /* 0x000fe4000f8e18ff */
[----:B------:R-:W-:-:S04]  /*17b0*/  SHF.L.U32 R0, R0, 0x1f, RZ ;  /* 0x0000001f00007819 */ /* 0x000fc800000006ff */
[----:B------:R0:W1:Y:S01]  /*17c0*/  SYNCS.PHASECHK.TRANS64.TRYWAIT P1, [R3+URZ], R0 ;  /* 0x00000000030075a7 */ /* 0x000062000802017f */
[----:B------:R-:W-:Y:S05]  /*17d0*/  @!P0 BRA `(.L_x_19) ;  /* 0x0000000000048947 */ /* 0x000fea0003800000 */
[----:B------:R-:W-:Y:S01]  /*17e0*/  BPT.TRAP 0x1 ;  /* 0x000000040000795c */ /* 0x000fe20000300000 */
.L_x_19:
[----:B------:R-:W-:-:S05]  /*17f0*/  IMAD.U32 R4, RZ, RZ, UR42 ;  /* 0x0000002aff047e24 */ /* 0x000fca000f8e00ff */
[----:B------:R-:W-:Y:S01]  /*1800*/  ISETP.GE.AND P2, PT, R4, 0x1, PT ;  /* 0x000000010400780c */ /* 0x000fe20003f46270 */
[----:B-1----:R-:W-:-:S12]  /*1810*/  @P1 BRA `(.L_x_20) ;  /* 0x0000000000081947 */ /* 0x002fd80003800000 */
[----:B------:R-:W1:Y:S02]  /*1820*/  SYNCS.PHASECHK.TRANS64.TRYWAIT P1, [R3+URZ], R0 ;  /* 0x00000000030075a7 */ /* 0x000e64000802017f */
[----:B-1----:R-:W-:Y:S05]  /*1830*/  @!P1 BRA `(.L_x_21) ;  /* 0x0000006000a49947 */ /* 0x002fea0003800000 */
.L_x_20:
[----:B------:R-:W-:Y:S05]  /*1840*/  WARPSYNC.ALL ;  /* 0x0000000000007948 */ /* 0x000fea0003800000 */
[----:B------:R-:W-:Y:S01]  /*1850*/  UIADD3 UR4, UR41, 0x180, URZ ;  /* 0x0000018029047890 */ /* 0x000fe2000fffe03f */
[----:B------:R-:W-:Y:S01]  /*1860*/  WARPGROUP.ARRIVE ;  /* 0x00000000000079c5 */ /* 0x000fe20000000000 */
[----:B------:R-:W-:Y:S02]  /*1870*/  UIADD3 UR5, UR41, 0x12180, URZ ;  /* 0x0001218029057890 */ /* 0x000fe4000fffe03f */
[----:B------:R-:W-:Y:S02]  /*1880*/  USHF.R.U32.HI UR4, URZ, 0x4, UR4 ;  /* 0x000000043f047899 */ /* 0x000fe40008011604 */
[----:B------:R-:W-:-:S02]  /*1890*/  USHF.R.U32.HI UR5, URZ, 0x4, UR5 ;  /* 0x000000043f057899 */ /* 0x000fc40008011605 */
[----:B------:R-:W-:Y:S02]  /*18a0*/  ULOP3.LUT UR4, UR4, 0x3fff, URZ, 0xc0, !UPT ;  /* 0x00003fff04047892 */ /* 0x000fe4000f8ec03f */
[----:B------:R-:W-:Y:S02]  /*18b0*/  ULOP3.LUT UR5, UR5, 0x3fff, URZ, 0xc0, !UPT ;  /* 0x00003fff05057892 */ /* 0x000fe4000f8ec03f */
[----:B------:R-:W-:Y:S02]  /*18c0*/  ULOP3.LUT UR8, UR4, 0x10000, URZ, 0xfc, !UPT ;  /* 0x0001000004087892 */ /* 0x000fe4000f8efc3f */
[----:B------:R-:W-:Y:S02]  /*18d0*/  ULOP3.LUT UR9, UR5, 0x10000, URZ, 0xfc, !UPT ;  /* 0x0001000005097892 */ /* 0x000fe4000f8efc3f */
[----:B------:R-:W-:Y:S02]  /*18e0*/  ULEA UR10, UR38, UR8, 0x9 ;  /* 0x00000008260a7291 */ /* 0x000fe4000f8e483f */
[----:B------:R-:W-:Y:S01]  /*18f0*/  ULEA UR11, UR38, UR9, 0xa ;  /* 0x00000009260b7291 */ /* 0x000fe2000f8e503f */
[----:B------:R-:W-:Y:S01]  /*1900*/  UMOV UR5, 0x40000040 ;  /* 0x4000004000057882 */ /* 0x000fe20000000000 */
[----:B------:R-:W-:-:S03]  /*1910*/  UMOV UR7, 0x40000040 ;  /* 0x4000004000077882 */ /* 0x000fc60000000000 */
[----:B------:R-:W-:Y:S02]  /*1920*/  UMOV UR4, UR10 ;  /* 0x0000000a00047c82 */ /* 0x000fe40008000000 */
[----:B------:R-:W-:Y:S02]  /*1930*/  UMOV UR6, UR11 ;  /* 0x0000000b00067c82 */ /* 0x000fe40008000000 */
[----:B------:R-:W-:Y:S01]  /*1940*/  HGMMA.64x128x16.F32 R24, gdesc[UR4], RZ, !UPT, gsb0 ;  /* 0x01e00000041879f0 */ /* 0x000fe2000c0008ff */
[----:B------:R-:W-:Y:S02]  /*1950*/  UIADD3 UR4, UR10, 0x2, URZ ;  /* 0x000000020a047890 */ /* 0x000fe4000fffe03f */
[----:B------:R-:W-:Y:S01]  /*1960*/  UIADD3 UR6, UR11, 0x2, URZ ;  /* 0x000000020b067890 */ /* 0x000fe2000fffe03f */
[----:B------:R-:W-:Y:S01]  /*1970*/  UMOV UR5, 0x40000040 ;  /* 0x4000004000057882 */ /* 0x000fe20000000000 */
[----:B------:R-:W-:Y:S01]  /*1980*/  UMOV UR7, 0x40000040 ;  /* 0x4000004000077882 */ /* 0x000fe20000000000 */
[----:B------:R-:W-:-:S02]  /*1990*/  WARPGROUP.DEPBAR.LE gsb0, 0x0 ;  /* 0x00008000000079c5 */ /* 0x000fc40000010000 */
[----:B------:R-:W-:-:S06]  /*19a0*/  WARPGROUP.ARRIVE ;  /* 0x00000000000079c5 */ /* 0x000fcc0000000000 */
[----:B------:R-:W-:Y:S01]  /*19b0*/  HGMMA.64x128x16.F32 R24, gdesc[UR4], R24, gsb0 ;  /* 0x01e00000041879f0 */ /* 0x000fe20008000818 */
[----:B------:R-:W-:Y:S02]  /*19c0*/  UIADD3 UR4, UR10, 0x4, URZ ;  /* 0x000000040a047890 */ /* 0x000fe4000fffe03f */
[----:B------:R-:W-:Y:S01]  /*19d0*/  UIADD3 UR6, UR11, 0x4, URZ ;  /* 0x000000040b067890 */ /* 0x000fe2000fffe03f */
[----:B------:R-:W-:Y:S01]  /*19e0*/  UMOV UR5, 0x40000040 ;  /* 0x4000004000057882 */ /* 0x000fe20000000000 */
[----:B------:R-:W-:Y:S01]  /*19f0*/  UMOV UR7, 0x40000040 ;  /* 0x4000004000077882 */ /* 0x000fe20000000000 */
[----:B------:R-:W-:Y:S02]  /*1a00*/  WARPGROUP.DEPBAR.LE gsb0, 0x0 ;  /* 0x00008000000079c5 */ /* 0x000fe40000010000 */
        /* <DEDUP_REMOVED lines=8> */
[----:B------:R-:W-:Y:S03]  /*1a90*/  HGMMA.64x128x16.F32 R24, gdesc[UR4], R24, gsb0 ;  /* 0x01e00000041879f0 */ /* 0x000fe60008000818 */
[----:B------:R-:W-:Y:S02]  /*1aa0*/  WARPGROUP.DEPBAR.LE gsb0, 0x0 ;  /* 0x00008000000079c5 */ /* 0x000fe40000010000 */
[----:B------:R-:W-:Y:S05]  /*1ab0*/  @!P2 BRA `(.L_x_22) ;  /* 0x000000040010a947 */ /* 0x000fea0003800000 */
[----:B------:R-:W-:Y:S01]  /*1ac0*/  UIADD3 UR4, UR38, 0x1, URZ ;  /* 0x0000000126047890 */ /* 0x000fe2000fffe03f */
[----:B01----:R-:W-:Y:S01]  /*1ad0*/  IMAD.U32 R0, RZ, RZ, UR42 ;  /* 0x0000002aff007e24 */ /* 0x003fe2000f8e00ff */
[----:B------:R-:W-:Y:S02]  /*1ae0*/  UMOV UR11, UR38 ;  /* 0x00000026000b7c82 */ /* 0x000fe40008000000 */
[----:B------:R-:W-:-:S04]  /*1af0*/  UISETP.NE.AND UP0, UPT, UR4, 0x9, UPT ;  /* 0x000000090400788c */ /* 0x000fc8000bf05270 */
[----:B------:R-:W-:Y:S02]  /*1b00*/  USEL UR5, URZ, 0x1, UP0 ;  /* 0x000000013f057887 */ /* 0x000fe40008000000 */
[----:B------:R-:W-:Y:S02]  /*1b10*/  USEL UR10, UR4, URZ, UP0 ;  /* 0x0000003f040a7287 */ /* 0x000fe40008000000 */
[----:B------:R-:W-:-:S06]  /*1b20*/  ULOP3.LUT UR5, UR39, UR5, URZ, 0x3c, !UPT ;  /* 0x0000000527057292 */ /* 0x000fcc000f8e3c3f */
[----:B------:R-:W-:-:S07]  /*1b30*/  IMAD.U32 R5, RZ, RZ, UR5 ;  /* 0x00000005ff057e24 */ /* 0x000fce000f8e00ff */
.L_x_29:
[----:B01----:R-:W-:Y:S05]  /*1b40*/  @!P0 BRA `(.L_x_23) ;  /* 0x0000000000048947 */ /* 0x003fea0003800000 */
[----:B------:R-:W-:Y:S01]  /*1b50*/  BPT.TRAP 0x1 ;  /* 0x000000040000795c */ /* 0x000fe20000300000 */
.L_x_23:
[----:B------:R-:W-:Y:S01]  /*1b60*/  ULEA UR4, UR10, UR41, 0x3 ;  /* 0x000000290a047291 */ /* 0x000fe2000f8e183f */
[----:B------:R-:W-:-:S08]  /*1b70*/  SHF.L.U32 R3, R5, 0x1f, RZ ;  /* 0x0000001f05037819 */ /* 0x000fd000000006ff */
[----:B------:R0:W1:Y:S01]  /*1b80*/  SYNCS.PHASECHK.TRANS64.TRYWAIT P1, [UR4], R3 ;  /* 0x00000003ff0075a7 */ /* 0x0000620008020144 */
[----:B------:R-:W-:Y:S05]  /*1b90*/  @!P0 BRA `(.L_x_24) ;  /* 0x0000000000048947 */ /* 0x000fea0003800000 */
[----:B------:R-:W-:Y:S01]  /*1ba0*/  BPT.TRAP 0x1 ;  /* 0x000000040000795c */ /* 0x000fe20000300000 */
.L_x_24:
[----:B-1----:R-:W-:Y:S05]  /*1bb0*/  @P1 BRA `(.L_x_25) ;  /* 0x0000000000081947 */ /* 0x002fea0003800000 */
[----:B------:R-:W1:Y:S02]  /*1bc0*/  SYNCS.PHASECHK.TRANS64.TRYWAIT P1, [UR4], R3 ;  /* 0x00000003ff0075a7 */ /* 0x000e640008020144 */
[----:B-1----:R-:W-:Y:S05]  /*1bd0*/  @!P1 BRA `(.L_x_26) ;  /* 0x0000005c00d09947 */ /* 0x002fea0003800000 */
.L_x_25:
[----:B------:R-:W-:Y:S01]  /*1be0*/  ULEA UR12, UR10, UR8, 0x9 ;  /* 0x000000080a0c7291 */ /* 0x000fe2000f8e483f */
[----:B------:R-:W-:Y:S01]  /*1bf0*/  WARPGROUP.ARRIVE ;  /* 0x00000000000079c5 */ /* 0x000fe20000000000 */
[----:B------:R-:W-:Y:S01]  /*1c00*/  ULEA UR13, UR10, UR9, 0xa ;  /* 0x000000090a0d7291 */ /* 0x000fe2000f8e503f */
[----:B------:R-:W-:Y:S01]  /*1c10*/  UMOV UR5, 0x40000040 ;  /* 0x4000004000057882 */ /* 0x000fe20000000000 */
[----:B------:R-:W-:-:S03]  /*1c20*/  UMOV UR7, 0x40000040 ;  /* 0x4000004000077882 */ /* 0x000fc60000000000 */
[----:B------:R-:W-:Y:S02]  /*1c30*/  UMOV UR4, UR12 ;  /* 0x0000000c00047c82 */ /* 0x000fe40008000000 */
[----:B------:R-:W-:Y:S02]  /*1c40*/  UMOV UR6, UR13 ;  /* 0x0000000d00067c82 */ /* 0x000fe40008000000 */
[----:B------:R-:W-:Y:S01]  /*1c50*/  HGMMA.64x128x16.F32 R24, gdesc[UR4], R24, gsb0 ;  /* 0x01e00000041879f0 */ /* 0x000fe20008000818 */
        /* <DEDUP_REMOVED lines=23> */
[----:B------:R-:W-:Y:S01]  /*1dd0*/  BPT.TRAP 0x1 ;  /* 0x000000040000795c */ /* 0x000fe20000300000 */
.L_x_27:
[----:B------:R-:W-:Y:S01]  /*1de0*/  ULEA UR4, UR11, UR41, 0x3 ;  /* 0x000000290b047291 */ /* 0x000fe2000f8e183f */
[----:B------:R-:W-:-:S03]  /*1df0*/  ISETP.GT.U32.AND P1, PT, R23, 0x1, PT ;  /* 0x000000011700780c */ /* 0x000fc60003f24070 */
[----:B------:R-:W-:-:S04]  /*1e00*/  UIADD3 UR4, UR4, 0x48, URZ ;  /* 0x0000004804047890 */ /* 0x000fc8000fffe03f */
[----:B------:R-:W-:-:S09]  /*1e10*/  UPRMT UR4, URZ, 0x654, UR4 ;  /* 0x000006543f047896 */ /* 0x000fd20008000004 */
[----:B------:R-:W-:Y:S01]  /*1e20*/  SYNCS.ARRIVE.TRANS64.RED.A1T0 RZ, [UR4], RZ ;  /* 0x000000ffffff79a7 */ /* 0x000fe20008100404 */
[----:B------:R-:W-:Y:S05]  /*1e30*/  @P1 BRA `(.L_x_28) ;  /* 0x0000000000041947 */ /* 0x000fea0003800000 */
[----:B------:R-:W-:Y:S01]  /*1e40*/  BPT.TRAP 0x1 ;  /* 0x000000040000795c */ /* 0x000fe20000300000 */
.L_x_28:
[----:B------:R-:W-:Y:S01]  /*1e50*/  UIADD3 UR10, UR10, 0x1, URZ ;  /* 0x000000010a0a7890 */ /* 0x000fe2000fffe03f */
[C---:B------:R-:W-:Y:S01]  /*1e60*/  ISETP.GT.AND P1, PT, R0.reuse, 0x1, PT ;  /* 0x000000010000780c */ /* 0x040fe20003f24270 */
[----:B------:R-:W-:Y:S01]  /*1e70*/  UIADD3 UR11, UR11, 0x1, URZ ;  /* 0x000000010b0b7890 */ /* 0x000fe2000fffe03f */
[----:B------:R-:W-:Y:S01]  /*1e80*/  VIADD R0, R0, 0xffffffff ;  /* 0xffffffff00007836 */ /* 0x000fe20000000000 */
[----:B------:R-:W-:Y:S02]  /*1e90*/  UISETP.NE.AND UP0, UPT, UR10, 0x9, UPT ;  /* 0x000000090a00788c */ /* 0x000fe4000bf05270 */
[----:B------:R-:W-:Y:S02]  /*1ea0*/  UISETP.NE.AND UP1, UPT, UR11, 0x9, UPT ;  /* 0x000000090b00788c */ /* 0x000fe4000bf25270 */
[----:B------:R-:W-:Y:S02]  /*1eb0*/  USEL UR4, URZ, 0x1, UP0 ;  /* 0x000000013f047887 */ /* 0x000fe40008000000 */
[----:B------:R-:W-:-:S02]  /*1ec0*/  USEL UR10, UR10, URZ, UP0 ;  /* 0x0000003f0a0a7287 */ /* 0x000fc40008000000 */
[----:B------:R-:W-:Y:S02]  /*1ed0*/  USEL UR11, UR11, URZ, UP1 ;  /* 0x0000003f0b0b7287 */ /* 0x000fe40008800000 */
[----:B------:R-:W-:Y:S01]  /*1ee0*/  LOP3.LUT R5, R5, UR4, RZ, 0x3c, !PT ;  /* 0x0000000405057c12 */ /* 0x000fe2000f8e3cff */
[----:B------:R-:W-:Y:S09]  /*1ef0*/  @P1 BRA `(.L_x_29) ;  /* 0xfffffffc00101947 */ /* 0x000ff2000383ffff */
.L_x_22:
[----:B01----:R-:W0:Y:S01]  /*1f00*/  LDC R0, c[0x0][0x28c] ;  /* 0x0000a300ff007b82 */ /* 0x003e220000000800 */
[----:B------:R-:W-:-:S04]  /*1f10*/  IMAD.U32 R3, RZ, RZ, UR47 ;  /* 0x0000002fff037e24 */ /* 0x000fc8000f8e00ff */
[----:B------:R1:W-:Y:S01]  /*1f20*/  SYNCS.ARRIVE.TRANS64.A1T0 RZ, [R3+UR46], RZ ;  /* 0x000000ff03ff79a7 */ /* 0x0003e2000810002e */
[----:B0-----:R-:W-:-:S13]  /*1f30*/  ISETP.GE.AND P1, PT, R0, 0x1, PT ;  /* 0x000000010000780c */ /* 0x001fda0003f26270 */
[----:B-1----:R-:W-:Y:S05]  /*1f40*/  @!P1 BRA `(.L_x_30) ;  /* 0x0000000000349947 */ /* 0x002fea0003800000 */
[----:B------:R-:W-:Y:S05]  /*1f50*/  @!P0 BRA `(.L_x_31) ;  /* 0x0000000000048947 */ /* 0x000fea0003800000 */
[----:B------:R-:W-:Y:S01]  /*1f60*/  BPT.TRAP 0x1 ;  /* 0x000000040000795c */ /* 0x000fe20000300000 */
.L_x_31:
[----:B------:R-:W-:Y:S01]  /*1f70*/  UIADD3 UR6, UR38, UR42, URZ ;  /* 0x0000002a26067290 */ /* 0x000fe2000fffe03f */
[----:B------:R-:W-:-:S03]  /*1f80*/  ISETP.GT.U32.AND P0, PT, R23, 0x1, PT ;  /* 0x000000011700780c */ /* 0x000fc60003f04070 */
[----:B------:R-:W-:-:S04]  /*1f90*/  UIMAD.WIDE.U32 UR4, UR6, 0x38e38e39, URZ ;  /* 0x38e38e39060478a5 */ /* 0x000fc8000f8e003f */
[----:B------:R-:W-:-:S04]  /*1fa0*/  USHF.R.U32.HI UR4, URZ, 0x1, UR5 ;  /* 0x000000013f047899 */ /* 0x000fc80008011605 */
[----:B------:R-:W-:-:S04]  /*1fb0*/  UIMAD UR6, UR4, -0x9, UR6 ;  /* 0xfffffff7040678a4 */ /* 0x000fc8000f8e0206 */
[----:B------:R-:W-:-:S04]  /*1fc0*/  ULEA UR6, UR6, UR41, 0x3 ;  /* 0x0000002906067291 */ /* 0x000fc8000f8e183f */
[----:B------:R-:W-:-:S04]  /*1fd0*/  UIADD3 UR6, UR6, 0x48, URZ ;  /* 0x0000004806067890 */ /* 0x000fc8000fffe03f */
[----:B------:R-:W-:-:S09]  /*1fe0*/  UPRMT UR6, URZ, 0x654, UR6 ;  /* 0x000006543f067896 */ /* 0x000fd20008000006 */
[----:B------:R-:W-:Y:S01]  /*1ff0*/  SYNCS.ARRIVE.TRANS64.RED.A1T0 RZ, [UR6], RZ ;  /* 0x000000ffffff79a7 */ /* 0x000fe20008100406 */
[----:B------:R-:W-:Y:S05]  /*2000*/  @P0 BRA `(.L_x_30) ;  /* 0x0000000000040947 */ /* 0x000fea0003800000 */
[----:B------:R-:W-:Y:S01]  /*2010*/  BPT.TRAP 0x1 ;  /* 0x000000040000795c */ /* 0x000fe20000300000 */
.L_x_30:
[----:B------:R-:W-:Y:S01]  /*2020*/  SHF.L.U32 R0, R103, 0x1f, RZ ;  /* 0x0000001f67007819 */ /* 0x000fe200000006ff */
[----:B------:R-:W-:Y:S01]  /*2030*/  UIADD3 UR38, UR38, UR45, URZ ;  /* 0x0000002d26267290 */ /* 0x000fe2000fffe03f */
[----:B------:R-:W-:Y:S01]  /*2040*/  SHF.R.S32.HI R9, RZ, 0x1f, R19 ;  /* 0x0000001fff097819 */ /* 0x000fe20000011413 */
[----:B------:R-:W-:Y:S01]  /*2050*/  UISETP.GE.U32.AND UP1, UPT, UR45, 0x9, UPT ;  /* 0x000000092d00788c */ /* 0x000fe2000bf26070 */
[----:B------:R-:W0:Y:S01]  /*2060*/  SYNCS.PHASECHK.TRANS64.TRYWAIT P0, [UR43+0x8], R0 ;  /* 0x00000800ff0075a7 */ /* 0x000e22000800016b */
[----:B------:R-:W-:-:S04]  /*2070*/  UISETP.GT.U32.AND UP0, UPT, UR38, 0x8, UPT ;  /* 0x000000082600788c */ /* 0x000fc8000bf04070 */
[----:B------:R-:W-:-:S04]  /*2080*/  UISETP.LT.U32.AND UP0, UPT, UR45, 0x9, UP0 ;  /* 0x000000092d00788c */ /* 0x000fc80008701070 */
[----:B------:R-:W-:Y:S02]  /*2090*/  USEL UR6, URZ, 0x1, !UP0 ;  /* 0x000000013f067887 */ /* 0x000fe4000c000000 */
[----:B------:R-:W-:Y:S02]  /*20a0*/  @UP1 UIMAD.WIDE.U32 UR4, UR38, 0x38e38e39, URZ ;  /* 0x38e38e39260418a5 */ /* 0x000fe4000f8e003f */
[----:B------:R-:W-:Y:S02]  /*20b0*/  ULOP3.LUT UR39, UR39, UR6, URZ, 0x3c, !UPT ;  /* 0x0000000627277292 */ /* 0x000fe4000f8e3c3f */
[----:B------:R-:W-:-:S04]  /*20c0*/  @UP1 USHF.R.U32.HI UR4, URZ, 0x1, UR5 ;  /* 0x000000013f041899 */ /* 0x000fc80008011605 */
[----:B------:R-:W-:Y:S01]  /*20d0*/  @UP1 ULOP3.LUT UR39, UR39, 0x1, UR4, 0x78, !UPT ;  /* 0x0000000127271892 */ /* 0x000fe2000f8e7804 */
[----:B0-----:R-:W-:Y:S11]  /*20e0*/  @!P0 BRA `(.L_x_32) ;  /* 0x0000005800a48947 */ /* 0x001ff60003800000 */
.L_x_191:
[----:B------:R-:W-:Y:S01]  /*20f0*/  ULDC.64 UR4, c[0x0][0x5d0] ;  /* 0x0001740000047ab9 */ /* 0x000fe20000000a00 */
[----:B------:R-:W-:Y:S01]  /*2100*/  ULDC UR6, c[0x0][0x284] ;  /* 0x0000a10000067ab9 */ /* 0x000fe20000000800 */
[----:B0-----:R-:W-:Y:S02]  /*2110*/  IMAD R0, R9, UR4, RZ ;  /* 0x0000000409007c24 */ /* 0x001fe4000f8e02ff */
[----:B------:R-:W-:Y:S02]  /*2120*/  IMAD.SHL.U32 R12, R18, 0x80, RZ ;  /* 0x00000080120c7824 */ /* 0x000fe400078e00ff */
[C---:B------:R-:W-:Y:S02]  /*2130*/  IMAD R3, R19.reuse, UR5, R0 ;  /* 0x0000000513037c24 */ /* 0x040fe4000f8e0200 */
[----:B------:R-:W-:Y:S01]  /*2140*/  IMAD.SHL.U32 R0, R22, 0x40, RZ ;  /* 0x0000004016007824 */ /* 0x000fe200078e00ff */
[----:B------:R-:W-:Y:S01]  /*2150*/  SHF.R.S32.HI R13, RZ, 0x1f, R12 ;  /* 0x0000001fff0d7819 */ /* 0x000fe2000001140c */
[----:B------:R-:W-:Y:S01]  /*2160*/  IMAD.WIDE.U32 R4, R19, UR4, R92 ;  /* 0x0000000413047c25 */ /* 0x000fe2000f8e005c */
[----:B------:R-:W-:-:S02]  /*2170*/  ULDC.64 UR4, c[0x0][0x5c8] ;  /* 0x0001720000047ab9 */ /* 0x000fc40000000a00 */
[----:B------:R-:W-:Y:S01]  /*2180*/  ISETP.GE.AND P0, PT, R0, UR6, PT ;  /* 0x0000000600007c0c */ /* 0x000fe2000bf06270 */
[----:B------:R-:W-:Y:S01]  /*2190*/  ULDC UR6, c[0x0][0x288] ;  /* 0x0000a20000067ab9 */ /* 0x000fe20000000800 */
[----:B------:R-:W-:Y:S01]  /*21a0*/  IADD3 R4, P1, R12, R4, RZ ;  /* 0x000000040c047210 */ /* 0x000fe20007f3e0ff */
[----:B------:R-:W-:Y:S01]  /*21b0*/  IMAD.WIDE R20, R22, 0x40, R90 ;  /* 0x0000004016147825 */ /* 0x000fe200078e025a */
[----:B------:R-:W-:Y:S02]  /*21c0*/  ISETP.GE.OR P0, PT, R12, UR6, P0 ;  /* 0x000000060c007c0c */ /* 0x000fe40008706670 */
[----:B------:R-:W-:Y:S01]  /*21d0*/  IADD3.X R5, R13, R5, R3, P1, !PT ;  /* 0x000000050d057210 */ /* 0x000fe20000ffe403 */
[----:B------:R-:W-:-:S04]  /*21e0*/  IMAD R7, R21, UR4, RZ ;  /* 0x0000000415077c24 */ /* 0x000fc8000f8e02ff */
[C---:B------:R-:W-:Y:S02]  /*21f0*/  IMAD R7, R20.reuse, UR5, R7 ;  /* 0x0000000514077c24 */ /* 0x040fe4000f8e0207 */
[----:B------:R-:W-:-:S04]  /*2200*/  IMAD.WIDE.U32 R104, R20, UR4, R4 ;  /* 0x0000000414687c25 */ /* 0x000fc8000f8e0004 */
[----:B------:R-:W-:Y:S05]  /*2210*/  @P0 BRA `(.L_x_33) ;  /* 0x0000003c00dc0947 */ /* 0x000fea0003800000 */
[----:B-----5:R-:W-:Y:S01]  /*2220*/  FSETP.NEU.AND P0, PT, R89, RZ, PT ;  /* 0x000000ff5900720b */ /* 0x020fe20003f0d000 */
[----:B------:R-:W-:Y:S01]  /*2230*/  IMAD.IADD R3, R97, 0x1, -R12 ;  /* 0x0000000161037824 */ /* 0x000fe200078e0a0c */
[----:B------:R-:W-:Y:S01]  /*2240*/  BSSY B0, `(.L_x_33) ;  /* 0x00003f4000007945 */ /* 0x000fe20003800000 */
[----:B------:R-:W-:Y:S02]  /*2250*/  IMAD.IADD R0, R101, 0x1, -R0 ;  /* 0x0000000165007824 */ /* 0x000fe400078e0a00 */
[----:B------:R-:W-:Y:S01]  /*2260*/  IMAD.IADD R113, R105, 0x1, R7 ;  /* 0x0000000169717824 */ /* 0x000fe200078e0207 */
[----:B------:R-:W-:-:S04]  /*2270*/  ISETP.GT.AND P2, PT, R3, RZ, PT ;  /* 0x000000ff0300720c */ /* 0x000fc80003f44270 */
[----:B------:R-:W-:-:S03]  /*2280*/  ISETP.GT.AND P1, PT, R0, RZ, P2 ;  /* 0x000000ff0000720c */ /* 0x000fc60001724270 */
[----:B------:R-:W-:Y:S10]  /*2290*/  @!P0 BRA `(.L_x_34) ;  /* 0x0000002c00208947 */ /* 0x000ff40003800000 */
[----:B------:R-:W0:Y:S01]  /*22a0*/  LDC.64 R106, c[0x0][0x5b8] ;  /* 0x00016e00ff6a7b82 */ /* 0x000e220000000a00 */
[----:B------:R-:W-:-:S07]  /*22b0*/  ULDC.64 UR4, c[0x0][0x5c0] ;  /* 0x0001700000047ab9 */ /* 0x000fce0000000a00 */
[----:B------:R-:W1:Y:S08]  /*22c0*/  LDC.64 R108, c[0x0][0x5b0] ;  /* 0x00016c00ff6c7b82 */ /* 0x000e700000000a00 */
[----:B------:R-:W2:Y:S01]  /*22d0*/  LDC.64 R110, c[0x0][0x5a8] ;  /* 0x00016a00ff6e7b82 */ /* 0x000ea20000000a00 */
[-C--:B0-----:R-:W-:Y:S02]  /*22e0*/  IMAD R6, R9, R106.reuse, RZ ;  /* 0x0000006a09067224 */ /* 0x081fe400078e02ff */
[----:B------:R-:W-:-:S04]  /*22f0*/  IMAD.WIDE.U32 R4, R19, R106, R92 ;  /* 0x0000006a13047225 */ /* 0x000fc800078e005c */
[----:B------:R-:W-:Y:S01]  /*2300*/  IMAD R105, R19, R107, R6 ;  /* 0x0000006b13697224 */ /* 0x000fe200078e0206 */
[----:B------:R-:W-:Y:S01]  /*2310*/  IADD3 R6, P0, R12, R4, RZ ;  /* 0x000000040c067210 */ /* 0x000fe20007f1e0ff */
[----:B-1----:R-:W-:-:S03]  /*2320*/  IMAD R4, R21, R108, RZ ;  /* 0x0000006c15047224 */ /* 0x002fc600078e02ff */
[----:B------:R-:W-:Y:S01]  /*2330*/  IADD3.X R7, R13, R5, R105, P0, !PT ;  /* 0x000000050d077210 */ /* 0x000fe200007fe469 */
[C---:B------:R-:W-:Y:S02]  /*2340*/  IMAD R107, R20.reuse, R109, R4 ;  /* 0x0000006d146b7224 */ /* 0x040fe400078e0204 */
[----:B------:R-:W-:-:S04]  /*2350*/  IMAD.WIDE.U32 R4, R20, R108, R6 ;  /* 0x0000006c14047225 */ /* 0x000fc800078e0006 */
[----:B------:R-:W-:Y:S01]  /*2360*/  IMAD.IADD R5, R5, 0x1, R107 ;  /* 0x0000000105057824 */ /* 0x000fe200078e026b */
[----:B--2---:R-:W-:-:S04]  /*2370*/  LEA R10, P0, R4, R110, 0x1 ;  /* 0x0000006e040a7211 */ /* 0x004fc800078008ff */
[----:B------:R-:W-:-:S05]  /*2380*/  LEA.HI.X R11, R4, R111, R5, 0x1, P0 ;  /* 0x0000006f040b7211 */ /* 0x000fca00000f0c05 */
[----:B------:R-:W2:Y:S01]  /*2390*/  @P1 LDG.E.LTC128B.U16 R18, desc[UR36][R10.64] ;  /* 0x000000240a121981 */ /* 0x000ea2000c1e1520 */
[----:B------:R-:W-:Y:S01]  /*23a0*/  IMAD.WIDE.U32 R4, R20, R108, R12 ;  /* 0x0000006c14047225 */ /* 0x000fe200078e000c */
[----:B------:R-:W-:Y:S02]  /*23b0*/  BSSY B1, `(.L_x_35) ;  /* 0x0000015000017945 */ /* 0x000fe40003800000 */
[----:B------:R-:W-:-:S04]  /*23c0*/  IADD3 R14, P0, R92, R4, RZ ;  /* 0x000000045c0e7210 */ /* 0x000fc80007f1e0ff */
[----:B------:R-:W-:Y:S02]  /*23d0*/  IADD3.X R15, R93, R107, R5, P0, !PT ;  /* 0x0000006b5d0f7210 */ /* 0x000fe400007fe405 */
[----:B------:R-:W-:Y:S01]  /*23e0*/  LEA R8, P0, R104, UR4, 0x1 ;  /* 0x0000000468087c11 */ /* 0x000fe2000f8008ff */
[----:B------:R-:W-:-:S03]  /*23f0*/  IMAD.WIDE.U32 R14, R19, R106, R14 ;  /* 0x0000006a130e7225 */ /* 0x000fc600078e000e */
[----:B------:R-:W-:Y:S02]  /*2400*/  LEA.HI.X R9, R104, UR5, R113, 0x1, P0 ;  /* 0x0000000568097c11 */ /* 0x000fe400080f0c71 */
[----:B------:R-:W-:-:S04]  /*2410*/  ISETP.GT.AND P0, PT, R3, 0x1, PT ;  /* 0x000000010300780c */ /* 0x000fc80003f04270 */
[----:B------:R-:W-:Y:S01]  /*2420*/  ISETP.GT.AND P3, PT, R0, RZ, P0 ;  /* 0x000000ff0000720c */ /* 0x000fe20000764270 */
[----:B--2---:R-:W-:-:S05]  /*2430*/  HADD2.F32 R4, -RZ, R18.H0_H0 ;  /* 0x20000012ff047230 */ /* 0x004fca0000004100 */
[----:B------:R-:W-:Y:S01]  /*2440*/  FMUL R5, R4, R89 ;  /* 0x0000005904057220 */ /* 0x000fe20000400000 */
[----:B------:R-:W-:-:S03]  /*2450*/  LEA R4, P4, R14, R110, 0x1 ;  /* 0x0000006e0e047211 */ /* 0x000fc600078808ff */
[----:B------:R-:W-:-:S05]  /*2460*/  FFMA R5, R24, R88, R5 ;  /* 0x0000005818057223 */ /* 0x000fca0000000005 */
[----:B------:R-:W-:Y:S01]  /*2470*/  F2FP.F16.F32.PACK_AB R10, RZ, R5 ;  /* 0x00000005ff0a723e */ /* 0x000fe200000000ff */
[----:B------:R-:W-:-:S03]  /*2480*/  IMAD.IADD R5, R105, 0x1, R15 ;  /* 0x0000000169057824 */ /* 0x000fc600078e020f */
[----:B------:R-:W-:Y:S01]  /*2490*/  PRMT R11, R10, 0x7610, R11 ;  /* 0x000076100a0b7816 */ /* 0x000fe2000000000b */
[----:B------:R-:W-:Y:S01]  /*24a0*/  IMAD.SHL.U32 R10, R108, 0x8, RZ ;  /* 0x000000086c0a7824 */ /* 0x000fe200078e00ff */
[----:B------:R-:W-:-:S03]  /*24b0*/  LEA.HI.X R5, R14, R111, R5, 0x1, P4 ;  /* 0x0000006f0e057211 */ /* 0x000fc600020f0c05 */
[----:B------:R0:W-:Y:S02]  /*24c0*/  @P1 STG.E.U16 desc[UR36][R8.64], R11 ;  /* 0x0000000b08001986 */ /* 0x0001e4000c101524 */
[----:B0-----:R-:W-:Y:S01]  /*24d0*/  SHF.L.U64.HI R11, R108, 0x3, R109 ;  /* 0x000000036c0b7819 */ /* 0x001fe2000001026d */
[----:B------:R-:W-:Y:S06]  /*24e0*/  @!P3 BRA `(.L_x_36) ;  /* 0x000000000004b947 */ /* 0x000fec0003800000 */
[----:B------:R0:W5:Y:S02]  /*24f0*/  LDG.E.LTC128B.U16 R18, desc[UR36][R4.64+0x2] ;  /* 0x0000022404127981 */ /* 0x000164000c1e1520 */
.L_x_36:
[----:B------:R-:W-:Y:S05]  /*2500*/  BSYNC B1 ;  /* 0x0000000000017941 */ /* 0x000fea0003800000 */
.L_x_35:
[----:B------:R-:W-:Y:S01]  /*2510*/  IMAD.WIDE.U32 R10, R20, R108, R10 ;  /* 0x0000006c140a7225 */ /* 0x000fe200078e000a */
[----:B------:R-:W-:-:S03]  /*2520*/  ISETP.GT.AND P2, PT, R0, 0x8, P2 ;  /* 0x000000080000780c */ /* 0x000fc60001744270 */
[----:B-----5:R-:W-:Y:S01]  /*2530*/  HADD2.F32 R14, -RZ, R18.H0_H0 ;  /* 0x20000012ff0e7230 */ /* 0x020fe20000004100 */
[----:B------:R-:W-:Y:S01]  /*2540*/  IADD3 R6, P1, R6, R10, RZ ;  /* 0x0000000a06067210 */ /* 0x000fe20007f3e0ff */
[----:B------:R-:W-:-:S03]  /*2550*/  IMAD.IADD R107, R107, 0x1, R11 ;  /* 0x000000016b6b7824 */ /* 0x000fc600078e020b */
[----:B------:R-:W-:Y:S01]  /*2560*/  FMUL R14, R14, R89 ;  /* 0x000000590e0e7220 */ /* 0x000fe20000400000 */
[----:B------:R-:W-:-:S03]  /*2570*/  IMAD.X R7, R107, 0x1, R7, P1 ;  /* 0x000000016b077824 */ /* 0x000fc600008e0607 */
[----:B------:R-:W-:Y:S01]  /*2580*/  FFMA R25, R25, R88, R14 ;  /* 0x0000005819197223 */ /* 0x000fe2000000000e */
[----:B------:R-:W-:-:S04]  /*2590*/  LEA R14, P1, R6, R110, 0x1 ;  /* 0x0000006e060e7211 */ /* 0x000fc800078208ff */
[----:B------:R-:W-:Y:S01]  /*25a0*/  LEA.HI.X R15, R6, R111, R7, 0x1, P1 ;  /* 0x0000006f060f7211 */ /* 0x000fe200008f0c07 */
[----:B------:R-:W-:Y:S01]  /*25b0*/  @P3 IMAD.MOV.U32 R6, RZ, RZ, R8 ;  /* 0x000000ffff063224 */ /* 0x000fe200078e0008 */
[----:B------:R-:W-:Y:S01]  /*25c0*/  F2FP.F16.F32.PACK_AB R25, RZ, R25 ;  /* 0x00000019ff19723e */ /* 0x000fe200000000ff */
[----:B------:R-:W-:-:S05]  /*25d0*/  @P3 IMAD.MOV.U32 R7, RZ, RZ, R9 ;  /* 0x000000ffff073224 */ /* 0x000fca00078e0009 */
[----:B------:R1:W-:Y:S04]  /*25e0*/  @P3 STG.E.U16 desc[UR36][R6.64+0x2], R25 ;  /* 0x0000021906003986 */ /* 0x0003e8000c101524 */
[----:B------:R-:W2:Y:S01]  /*25f0*/  @P2 LDG.E.LTC128B.U16 R18, desc[UR36][R14.64] ;  /* 0x000000240e122981 */ /* 0x000ea2000c1e1520 */
[----:B------:R-:W-:Y:S01]  /*2600*/  IADD3 R12, P1, P3, R92, R10, R12 ;  /* 0x0000000a5c0c7210 */ /* 0x000fe20007b3e00c */
[----:B------:R-:W-:Y:S01]  /*2610*/  BSSY B1, `(.L_x_37) ;  /* 0x0000011000017945 */ /* 0x000fe20003800000 */
[----:B------:R-:W-:Y:S02]  /*2620*/  ISETP.GT.AND P0, PT, R0, 0x8, P0 ;  /* 0x000000080000780c */ /* 0x000fe40000704270 */
[----:B------:R-:W-:-:S03]  /*2630*/  IADD3.X R13, R93, R107, R13, P1, P3 ;  /* 0x0000006b5d0d7210 */ /* 0x000fc60000fe640d */
[----:B------:R-:W-:Y:S01]  /*2640*/  IMAD.WIDE.U32 R12, R19, R106, R12 ;  /* 0x0000006a130c7225 */ /* 0x000fe200078e000c */
[----:B------:R-:W-:-:S03]  /*2650*/  SHF.L.U64.HI R19, R94, 0x1, R95 ;  /* 0x000000015e137819 */ /* 0x000fc6000001025f */
[----:B------:R-:W-:Y:S01]  /*2660*/  IMAD.IADD R13, R105, 0x1, R13 ;  /* 0x00000001690d7824 */ /* 0x000fe200078e020d */
[----:B-1----:R-:W-:-:S04]  /*2670*/  LEA R6, P3, R12, R110, 0x1 ;  /* 0x0000006e0c067211 */ /* 0x002fc800078608ff */
[----:B------:R-:W-:Y:S01]  /*2680*/  LEA.HI.X R7, R12, R111, R13, 0x1, P3 ;  /* 0x0000006f0c077211 */ /* 0x000fe200018f0c0d */
[----:B--2---:R-:W-:-:S05]  /*2690*/  HADD2.F32 R10, -RZ, R18.H0_H0 ;  /* 0x20000012ff0a7230 */ /* 0x004fca0000004100 */
[----:B------:R-:W-:Y:S01]  /*26a0*/  FMUL R11, R10, R89 ;  /* 0x000000590a0b7220 */ /* 0x000fe20000400000 */
[----:B------:R-:W-:-:S03]  /*26b0*/  LEA R10, P1, R94, R8, 0x1 ;  /* 0x000000085e0a7211 */ /* 0x000fc600078208ff */
[----:B------:R-:W-:-:S05]  /*26c0*/  FFMA R11, R26, R88, R11 ;  /* 0x000000581a0b7223 */ /* 0x000fca000000000b */
[----:B------:R-:W-:Y:S01]  /*26d0*/  F2FP.F16.F32.PACK_AB R14, RZ, R11 ;  /* 0x0000000bff0e723e */ /* 0x000fe200000000ff */
[----:B------:R-:W-:-:S05]  /*26e0*/  IMAD.X R11, R19, 0x1, R9, P1 ;  /* 0x00000001130b7824 */ /* 0x000fca00008e0609 */
[----:B------:R1:W-:Y:S01]  /*26f0*/  @P2 STG.E.U16 desc[UR36][R10.64], R14 ;  /* 0x0000000e0a002986 */ /* 0x0003e2000c101524 */
[----:B------:R-:W-:Y:S05]  /*2700*/  @!P0 BRA `(.L_x_38) ;  /* 0x0000000000048947 */ /* 0x000fea0003800000 */
[----:B------:R2:W5:Y:S02]  /*2710*/  LDG.E.LTC128B.U16 R18, desc[UR36][R6.64+0x2] ;  /* 0x0000022406127981 */ /* 0x000564000c1e1520 */
.L_x_38:
[----:B------:R-:W-:Y:S05]  /*2720*/  BSYNC B1 ;  /* 0x0000000000017941 */ /* 0x000fea0003800000 */
.L_x_37:
[----:B-----5:R-:W-:Y:S01]  /*2730*/  HADD2.F32 R12, -RZ, R18.H0_H0 ;  /* 0x20000012ff0c7230 */ /* 0x020fe20000004100 */
[----:B------:R-:W-:Y:S01]  /*2740*/  ISETP.GT.AND P1, PT, R3, 0x8, PT ;  /* 0x000000080300780c */ /* 0x000fe20003f24270 */
[----:B------:R-:W-:Y:S03]  /*2750*/  BSSY B1, `(.L_x_39) ;  /* 0x0000008000017945 */ /* 0x000fe60003800000 */
[----:B------:R-:W-:Y:S01]  /*2760*/  FMUL R12, R12, R89 ;  /* 0x000000590c0c7220 */ /* 0x000fe20000400000 */
[----:B------:R-:W-:-:S03]  /*2770*/  ISETP.GT.AND P2, PT, R0, RZ, P1 ;  /* 0x000000ff0000720c */ /* 0x000fc60000f44270 */
[----:B------:R-:W-:-:S05]  /*2780*/  FFMA R12, R27, R88, R12 ;  /* 0x000000581b0c7223 */ /* 0x000fca000000000c */
[----:B------:R-:W-:-:S05]  /*2790*/  F2FP.F16.F32.PACK_AB R12, RZ, R12 ;  /* 0x0000000cff0c723e */ /* 0x000fca00000000ff */
[----:B------:R3:W-:Y:S01]  /*27a0*/  @P0 STG.E.U16 desc[UR36][R10.64+0x2], R12 ;  /* 0x0000020c0a000986 */ /* 0x0007e2000c101524 */
[----:B------:R-:W-:Y:S05]  /*27b0*/  @!P2 BRA `(.L_x_40) ;  /* 0x000000000004a947 */ /* 0x000fea0003800000 */
[----:B------:R4:W5:Y:S02]  /*27c0*/  LDG.E.LTC128B.U16 R18, desc[UR36][R4.64+0x10] ;  /* 0x0000102404127981 */ /* 0x000964000c1e1520 */
.L_x_40:
[----:B------:R-:W-:Y:S05]  /*27d0*/  BSYNC B1 ;  /* 0x0000000000017941 */ /* 0x000fea0003800000 */
.L_x_39:
[----:B---3-5:R-:W-:Y:S01]  /*27e0*/  HADD2.F32 R12, -RZ, R18.H0_H0 ;  /* 0x20000012ff0c7230 */ /* 0x028fe20000004100 */
        /* <DEDUP_REMOVED lines=9> */
.L_x_42:
[----:B------:R-:W-:Y:S05]  /*2880*/  BSYNC B1 ;  /* 0x0000000000017941 */ /* 0x000fea0003800000 */
.L_x_41:
[----:B-----5:R-:W-:Y:S01]  /*2890*/  HADD2.F32 R12, -RZ, R18.H0_H0 ;  /* 0x20000012ff0c7230 */ /* 0x020fe20000004100 */
[----:B------:R-:W-:Y:S01]  /*28a0*/  ISETP.GT.AND P1, PT, R0, 0x8, P1 ;  /* 0x000000080000780c */ /* 0x000fe20000f24270 */
[----:B------:R-:W-:Y:S03]  /*28b0*/  BSSY B1, `(.L_x_43) ;  /* 0x0000007000017945 */ /* 0x000fe60003800000 */
[----:B------:R-:W-:-:S04]  /*28c0*/  FMUL R12, R12, R89 ;  /* 0x000000590c0c7220 */ /* 0x000fc80000400000 */
[----:B------:R-:W-:-:S05]  /*28d0*/  FFMA R12, R29, R88, R12 ;  /* 0x000000581d0c7223 */ /* 0x000fca000000000c */
[----:B------:R-:W-:-:S05]  /*28e0*/  F2FP.F16.F32.PACK_AB R12, RZ, R12 ;  /* 0x0000000cff0c723e */ /* 0x000fca00000000ff */
[----:B------:R0:W-:Y:S01]  /*28f0*/  @P3 STG.E.U16 desc[UR36][R8.64+0x12], R12 ;  /* 0x0000120c08003986 */ /* 0x0001e2000c101524 */
[----:B------:R-:W-:Y:S05]  /*2900*/  @!P1 BRA `(.L_x_44) ;  /* 0x0000000000049947 */ /* 0x000fea0003800000 */
[----:B------:R0:W5:Y:S02]  /*2910*/  LDG.E.LTC128B.U16 R18, desc[UR36][R6.64+0x10] ;  /* 0x0000102406127981 */ /* 0x000164000c1e1520 */
.L_x_44:
[----:B------:R-:W-:Y:S05]  /*2920*/  BSYNC B1 ;  /* 0x0000000000017941 */ /* 0x000fea0003800000 */
.L_x_43:
[----:B0----5:R-:W-:Y:S01]  /*2930*/  HADD2.F32 R12, -RZ, R18.H0_H0 ;  /* 0x20000012ff0c7230 */ /* 0x021fe20000004100 */
[----:B------:R-:W-:Y:S01]  /*2940*/  ISETP.GT.AND P0, PT, R0, 0x8, P0 ;  /* 0x000000080000780c */ /* 0x000fe20000704270 */
[----:B------:R-:W-:Y:S03]  /*2950*/  BSSY B1, `(.L_x_45) ;  /* 0x0000007000017945 */ /* 0x000fe60003800000 */
[----:B---3--:R-:W-:-:S04]  /*2960*/  FMUL R13, R12, R89 ;  /* 0x000000590c0d7220 */ /* 0x008fc80000400000 */
[----:B------:R-:W-:-:S05]  /*2970*/  FFMA R13, R30, R88, R13 ;  /* 0x000000581e0d7223 */ /* 0x000fca000000000d */
[----:B------:R-:W-:-:S05]  /*2980*/  F2FP.F16.F32.PACK_AB R13, RZ, R13 ;  /* 0x0000000dff0d723e */ /* 0x000fca00000000ff */
[----:B------:R0:W-:Y:S01]  /*2990*/  @P1 STG.E.U16 desc[UR36][R10.64+0x10], R13 ;  /* 0x0000100d0a001986 */ /* 0x0001e2000c101524 */
[----:B------:R-:W-:Y:S05]  /*29a0*/  @!P0 BRA `(.L_x_46) ;  /* 0x0000000000048947 */ /* 0x000fea0003800000 */
[----:B------:R3:W5:Y:S02]  /*29b0*/  LDG.E.LTC128B.U16 R18, desc[UR36][R6.64+0x12] ;  /* 0x0000122406127981 */ /* 0x000764000c1e1520 */
.L_x_46:
[----:B------:R-:W-:Y:S05]  /*29c0*/  BSYNC B1 ;  /* 0x0000000000017941 */ /* 0x000fea0003800000 */
.L_x_45:
        /* <DEDUP_REMOVED lines=10> */
.L_x_48:
[----:B------:R-:W-:Y:S05]  /*2a70*/  BSYNC B1 ;  /* 0x0000000000017941 */ /* 0x000fea0003800000 */
.L_x_47:
[----:B0----5:R-:W-:Y:S01]  /*2a80*/  HADD2.F32 R12, -RZ, R18.H0_H0 ;  /* 0x20000012ff0c7230 */ /* 0x021fe20000004100 */
        /* <DEDUP_REMOVED lines=9> */
.L_x_50:
[----:B------:R-:W-:Y:S05]  /*2b20*/  BSYNC B1 ;  /* 0x0000000000017941 */ /* 0x000fea0003800000 */
.L_x_49:
        /* <DEDUP_REMOVED lines=9> */
.L_x_52:
[----:B------:R-:W-:Y:S05]  /*2bc0*/  BSYNC B1 ;  /* 0x0000000000017941 */ /* 0x000fea0003800000 */
.L_x_51:
[----:B0----5:R-:W-:Y:S01]  /*2bd0*/  HADD2.F32 R12, -RZ, R18.H0_H0 ;  /* 0x20000012ff0c7230 */ /* 0x021fe20000004100 */
        /* <DEDUP_REMOVED lines=8> */
.L_x_54:
[----:B------:R-:W-:Y:S05]  /*2c60*/  BSYNC B1 ;  /* 0x0000000000017941 */ /* 0x000fea0003800000 */
.L_x_53:
        /* <DEDUP_REMOVED lines=10> */
.L_x_56:
[----:B------:R-:W-:Y:S05]  /*2d10*/  BSYNC B1 ;  /* 0x0000000000017941 */ /* 0x000fea0003800000 */
.L_x_55:
        /* <DEDUP_REMOVED lines=10> */
.L_x_58:
[----:B------:R-:W-:Y:S05]  /*2dc0*/  BSYNC B1 ;  /* 0x0000000000017941 */ /* 0x000fea0003800000 */
.L_x_57:
        /* <DEDUP_REMOVED lines=9> */
.L_x_60:
[----:B------:R-:W-:Y:S05]  /*2e60*/  BSYNC B1 ;  /* 0x0000000000017941 */ /* 0x000fea0003800000 */
.L_x_59:
        /* <DEDUP_REMOVED lines=9> */
.L_x_62:
[----:B------:R-:W-:Y:S05]  /*2f00*/  BSYNC B1 ;  /* 0x0000000000017941 */ /* 0x000fea0003800000 */
.L_x_61:
        /* <DEDUP_REMOVED lines=10> */
.L_x_64:
[----:B------:R-:W-:Y:S05]  /*2fb0*/  BSYNC B1 ;  /* 0x0000000000017941 */ /* 0x000fea0003800000 */
.L_x_63:
        /* <DEDUP_REMOVED lines=10> */
.L_x_66:
[----:B------:R-:W-:Y:S05]  /*3060*/  BSYNC B1 ;  /* 0x0000000000017941 */ /* 0x000fea0003800000 */
.L_x_65:
        /* <DEDUP_REMOVED lines=9> */
.L_x_68:
[----:B------:R-:W-:Y:S05]  /*3100*/  BSYNC B1 ;  /* 0x0000000000017941 */ /* 0x000fea0003800000 */
.L_x_67:
        /* <DEDUP_REMOVED lines=9> */
.L_x_70:
[----:B------:R-:W-:Y:S05]  /*31a0*/  BSYNC B1 ;  /* 0x0000000000017941 */ /* 0x000fea0003800000 */
.L_x_69:
        /* <DEDUP_REMOVED lines=10> */
.L_x_72:
[----:B------:R-:W-:Y:S05]  /*3250*/  BSYNC B1 ;  /* 0x0000000000017941 */ /* 0x000fea0003800000 */
.L_x_71:
        /* <DEDUP_REMOVED lines=10> */
.L_x_74:
[----:B------:R-:W-:Y:S05]  /*3300*/  BSYNC B1 ;  /* 0x0000000000017941 */ /* 0x000fea0003800000 */
.L_x_73:
        /* <DEDUP_REMOVED lines=9> */
.L_x_76:
[----:B------:R-:W-:Y:S05]  /*33a0*/  BSYNC B1 ;  /* 0x0000000000017941 */ /* 0x000fea0003800000 */
.L_x_75:
        /* <DEDUP_REMOVED lines=9> */
.L_x_78:
[----:B------:R-:W-:Y:S05]  /*3440*/  BSYNC B1 ;  /* 0x0000000000017941 */ /* 0x000fea0003800000 */
.L_x_77:
        /* <DEDUP_REMOVED lines=10> */
.L_x_80:
[----:B------:R-:W-:Y:S05]  /*34f0*/  BSYNC B1 ;  /* 0x0000000000017941 */ /* 0x000fea0003800000 */
.L_x_79:
        /* <DEDUP_REMOVED lines=10> */
.L_x_82:
[----:B------:R-:W-:Y:S05]  /*35a0*/  BSYNC B1 ;  /* 0x0000000000017941 */ /* 0x000fea0003800000 */
.L_x_81:
        /* <DEDUP_REMOVED lines=9> */
.L_x_84:
[----:B------:R-:W-:Y:S05]  /*3640*/  BSYNC B1 ;  /* 0x0000000000017941 */ /* 0x000fea0003800000 */
.L_x_83:
        /* <DEDUP_REMOVED lines=9> */
.L_x_86:
[----:B------:R-:W-:Y:S05]  /*36e0*/  BSYNC B1 ;  /* 0x0000000000017941 */ /* 0x000fea0003800000 */
.L_x_85:
        /* <DEDUP_REMOVED lines=10> */
.L_x_88:
[----:B------:R-:W-:Y:S05]  /*3790*/  BSYNC B1 ;  /* 0x0000000000017941 */ /* 0x000fea0003800000 */
.L_x_87:
        /* <DEDUP_REMOVED lines=10> */
.L_x_90:
[----:B------:R-:W-:Y:S05]  /*3840*/  BSYNC B1 ;  /* 0x0000000000017941 */ /* 0x000fea0003800000 */
.L_x_89:
        /* <DEDUP_REMOVED lines=9> */
.L_x_92:
[----:B------:R-:W-:Y:S05]  /*38e0*/  BSYNC B1 ;  /* 0x0000000000017941 */ /* 0x000fea0003800000 */
.L_x_91:
        /* <DEDUP_REMOVED lines=9> */
.L_x_94:
[----:B------:R-:W-:Y:S05]  /*3980*/  BSYNC B1 ;  /* 0x0000000000017941 */ /* 0x000fea0003800000 */
.L_x_93:
        /* <DEDUP_REMOVED lines=10> */
.L_x_96:
[----:B------:R-:W-:Y:S05]  /*3a30*/  BSYNC B1 ;  /* 0x0000000000017941 */ /* 0x000fea0003800000 */
.L_x_95:
        /* <DEDUP_REMOVED lines=10> */
.L_x_98:
[----:B------:R-:W-:Y:S05]  /*3ae0*/  BSYNC B1 ;  /* 0x0000000000017941 */ /* 0x000fea0003800000 */
.L_x_97:
        /* <DEDUP_REMOVED lines=9> */
.L_x_100:
[----:B------:R-:W-:Y:S05]  /*3b80*/  BSYNC B1 ;  /* 0x0000000000017941 */ /* 0x000fea0003800000 */
.L_x_99:
        /* <DEDUP_REMOVED lines=9> */
.L_x_102:
[----:B------:R-:W-:Y:S05]  /*3c20*/  BSYNC B1 ;  /* 0x0000000000017941 */ /* 0x000fea0003800000 */
.L_x_101:
        /* <DEDUP_REMOVED lines=10> */
.L_x_104:
[----:B------:R-:W-:Y:S05]  /*3cd0*/  BSYNC B1 ;  /* 0x0000000000017941 */ /* 0x000fea0003800000 */
.L_x_103:
        /* <DEDUP_REMOVED lines=10> */
.L_x_106:
[----:B------:R-:W-:Y:S05]  /*3d80*/  BSYNC B1 ;  /* 0x0000000000017941 */ /* 0x000fea0003800000 */
.L_x_105:
        /* <DEDUP_REMOVED lines=9> */
.L_x_108:
[----:B------:R-:W-:Y:S05]  /*3e20*/  BSYNC B1 ;  /* 0x0000000000017941 */ /* 0x000fea0003800000 */
.L_x_107:
        /* <DEDUP_REMOVED lines=9> */
.L_x_110:
[----:B------:R-:W-:Y:S05]  /*3ec0*/  BSYNC B1 ;  /* 0x0000000000017941 */ /* 0x000fea0003800000 */
.L_x_109:
        /* <DEDUP_REMOVED lines=10> */
.L_x_112:
[----:B------:R-:W-:Y:S05]  /*3f70*/  BSYNC B1 ;  /* 0x0000000000017941 */ /* 0x000fea0003800000 */
.L_x_111:
        /* <DEDUP_REMOVED lines=10> */
.L_x_114:
[----:B------:R-:W-:Y:S05]  /*4020*/  BSYNC B1 ;  /* 0x0000000000017941 */ /* 0x000fea0003800000 */
.L_x_113:
        /* <DEDUP_REMOVED lines=9> */
.L_x_116:
[----:B------:R-:W-:Y:S05]  /*40c0*/  BSYNC B1 ;  /* 0x0000000000017941 */ /* 0x000fea0003800000 */
.L_x_115:
        /* <DEDUP_REMOVED lines=9> */
.L_x_118:
[----:B------:R-:W-:Y:S05]  /*4160*/  BSYNC B1 ;  /* 0x0000000000017941 */ /* 0x000fea0003800000 */
.L_x_117:
        /* <DEDUP_REMOVED lines=10> */
.L_x_120:
[----:B------:R-:W-:Y:S05]  /*4210*/  BSYNC B1 ;  /* 0x0000000000017941 */ /* 0x000fea0003800000 */
.L_x_119:
        /* <DEDUP_REMOVED lines=10> */
.L_x_122:
[----:B------:R-:W-:Y:S05]  /*42c0*/  BSYNC B1 ;  /* 0x0000000000017941 */ /* 0x000fea0003800000 */
.L_x_121:
        /* <DEDUP_REMOVED lines=9> */
.L_x_124:
[----:B------:R-:W-:Y:S05]  /*4360*/  BSYNC B1 ;  /* 0x0000000000017941 */ /* 0x000fea0003800000 */
.L_x_123:
        /* <DEDUP_REMOVED lines=9> */
.L_x_126:
[----:B------:R-:W-:Y:S05]  /*4400*/  BSYNC B1 ;  /* 0x0000000000017941 */ /* 0x000fea0003800000 */
.L_x_125:
        /* <DEDUP_REMOVED lines=10> */
.L_x_128:
[----:B------:R-:W-:Y:S05]  /*44b0*/  BSYNC B1 ;  /* 0x0000000000017941 */ /* 0x000fea0003800000 */
.L_x_127:
        /* <DEDUP_REMOVED lines=10> */
.L_x_130:
[----:B------:R-:W-:Y:S05]  /*4560*/  BSYNC B1 ;  /* 0x0000000000017941 */ /* 0x000fea0003800000 */
.L_x_129:
        /* <DEDUP_REMOVED lines=9> */
.L_x_132:
[----:B------:R-:W-:Y:S05]  /*4600*/  BSYNC B1 ;  /* 0x0000000000017941 */ /* 0x000fea0003800000 */
.L_x_131:
        /* <DEDUP_REMOVED lines=9> */
.L_x_134:
[----:B------:R-:W-:Y:S05]  /*46a0*/  BSYNC B1 ;  /* 0x0000000000017941 */ /* 0x000fea0003800000 */
.L_x_133:
        /* <DEDUP_REMOVED lines=10> */
.L_x_136:
[----:B------:R-:W-:Y:S05]  /*4750*/  BSYNC B1 ;  /* 0x0000000000017941 */ /* 0x000fea0003800000 */
.L_x_135:
        /* <DEDUP_REMOVED lines=10> */
.L_x_138:
[----:B------:R-:W-:Y:S05]  /*4800*/  BSYNC B1 ;  /* 0x0000000000017941 */ /* 0x000fea0003800000 */
.L_x_137:
        /* <DEDUP_REMOVED lines=9> */
.L_x_140:
[----:B------:R-:W-:Y:S05]  /*48a0*/  BSYNC B1 ;  /* 0x0000000000017941 */ /* 0x000fea0003800000 */
.L_x_139:
        /* <DEDUP_REMOVED lines=9> */
.L_x_142:
[----:B------:R-:W-:Y:S05]  /*4940*/  BSYNC B1 ;  /* 0x0000000000017941 */ /* 0x000fea0003800000 */
.L_x_141:
        /* <DEDUP_REMOVED lines=10> */
.L_x_144:
[----:B------:R-:W-:Y:S05]  /*49f0*/  BSYNC B1 ;  /* 0x0000000000017941 */ /* 0x000fea0003800000 */
.L_x_143:
        /* <DEDUP_REMOVED lines=10> */
.L_x_146:
[----:B------:R-:W-:Y:S05]  /*4aa0*/  BSYNC B1 ;  /* 0x0000000000017941 */ /* 0x000fea0003800000 */
.L_x_145:
        /* <DEDUP_REMOVED lines=9> */
.L_x_148:
[----:B------:R-:W-:Y:S05]  /*4b40*/  BSYNC B1 ;  /* 0x0000000000017941 */ /* 0x000fea0003800000 */
.L_x_147:
        /* <DEDUP_REMOVED lines=9> */
.L_x_150:
[----:B------:R-:W-:Y:S05]  /*4be0*/  BSYNC B1 ;  /* 0x0000000000017941 */ /* 0x000fea0003800000 */
.L_x_149:
        /* <DEDUP_REMOVED lines=10> */
.L_x_152:
[----:B------:R-:W-:Y:S05]  /*4c90*/  BSYNC B1 ;  /* 0x0000000000017941 */ /* 0x000fea0003800000 */
.L_x_151:
        /* <DEDUP_REMOVED lines=10> */
.L_x_154:
[----:B------:R-:W-:Y:S05]  /*4d40*/  BSYNC B1 ;  /* 0x0000000000017941 */ /* 0x000fea0003800000 */
.L_x_153:
[----:B0---45:R-:W-:Y:S01]  /*4d50*/  HADD2.F32 R4, -RZ, R18.H0_H0 ;  /* 0x20000012ff047230 */ /* 0x031fe20000004100 */
        /* <DEDUP_REMOVED lines=8> */
.L_x_156:
[----:B------:R-:W-:Y:S05]  /*4de0*/  BSYNC B1 ;  /* 0x0000000000017941 */ /* 0x000fea0003800000 */
.L_x_155:
[----:B0----5:R-:W-:Y:S01]  /*4df0*/  HADD2.F32 R4, -RZ, R18.H0_H0 ;  /* 0x20000012ff047230 */ /* 0x021fe20000004100 */
[----:B------:R-:W-:Y:S01]  /*4e00*/  ISETP.GT.AND P0, PT, R0, 0x8, P0 ;  /* 0x000000080000780c */ /* 0x000fe20000704270 */
[----:B------:R-:W-:Y:S01]  /*4e10*/  @P1 IMAD.MOV.U32 R5, RZ, RZ, R11 ;  /* 0x000000ffff051224 */ /* 0x000fe200078e000b */
[----:B------:R-:W-:Y:S02]  /*4e20*/  BSSY B1, `(.L_x_157) ;  /* 0x0000008000017945 */ /* 0x000fe40003800000 */
[----:B------:R-:W-:Y:S01]  /*4e30*/  FMUL R3, R4, R89 ;  /* 0x0000005904037220 */ /* 0x000fe20000400000 */
[----:B------:R-:W-:-:S03]  /*4e40*/  @P1 IMAD.MOV.U32 R4, RZ, RZ, R10 ;  /* 0x000000ffff041224 */ /* 0x000fc600078e000a */
[----:B------:R-:W-:-:S05]  /*4e50*/  FFMA R3, R86, R88, R3 ;  /* 0x0000005856037223 */ /* 0x000fca0000000003 */
[----:B------:R-:W-:-:S05]  /*4e60*/  F2FP.F16.F32.PACK_AB R3, RZ, R3 ;  /* 0x00000003ff03723e */ /* 0x000fca00000000ff */
[----:B------:R0:W-:Y:S01]  /*4e70*/  @P1 STG.E.U16 desc[UR36][R4.64+0xf0], R3 ;  /* 0x0000f00304001986 */ /* 0x0001e2000c101524 */
[----:B------:R-:W-:Y:S05]  /*4e80*/  @!P0 BRA `(.L_x_158) ;  /* 0x0000000000048947 */ /* 0x000fea0003800000 */
[----:B------:R0:W5:Y:S02]  /*4e90*/  LDG.E.LTC128B.U16 R18, desc[UR36][R6.64+0xf2] ;  /* 0x0000f22406127981 */ /* 0x000164000c1e1520 */
.L_x_158:
[----:B------:R-:W-:Y:S05]  /*4ea0*/  BSYNC B1 ;  /* 0x0000000000017941 */ /* 0x000fea0003800000 */
.L_x_157:
[----:B------:R-:W-:Y:S05]  /*4eb0*/  @!P0 BRA `(.L_x_159) ;  /* 0x0000001000b08947 */ /* 0x000fea0003800000 */
[----:B-----5:R-:W-:-:S05]  /*4ec0*/  HADD2.F32 R18, -RZ, R18.H0_H0 ;  /* 0x20000012ff127230 */ /* 0x020fca0000004100 */
[----:B------:R-:W-:-:S04]  /*4ed0*/  FMUL R18, R18, R89 ;  /* 0x0000005912127220 */ /* 0x000fc80000400000 */
[----:B------:R-:W-:-:S05]  /*4ee0*/  FFMA R18, R87, R88, R18 ;  /* 0x0000005857127223 */ /* 0x000fca0000000012 */
[----:B------:R-:W-:-:S05]  /*4ef0*/  F2FP.F16.F32.PACK_AB R18, RZ, R18 ;  /* 0x00000012ff12723e */ /* 0x000fca00000000ff */
[----:B------:R0:W-:Y:S01]  /*4f00*/  STG.E.U16 desc[UR36][R10.64+0xf2], R18 ;  /* 0x0000f2120a007986 */ /* 0x0001e2000c101524 */
[----:B------:R-:W-:Y:S05]  /*4f10*/  BRA `(.L_x_159) ;  /* 0x0000001000987947 */ /* 0x000fea0003800000 */
.L_x_34:
[----:B------:R-:W-:Y:S01]  /*4f20*/  ISETP.GT.AND P3, PT, R3, 0x1, PT ;  /* 0x000000010300780c */ /* 0x000fe20003f64270 */
[----:B------:R-:W-:Y:S01]  /*4f30*/  ULDC.64 UR4, c[0x0][0x5c0] ;  /* 0x0001700000047ab9 */ /* 0x000fe20000000a00 */
[-C--:B------:R-:W-:Y:S01]  /*4f40*/  FMUL R24, R24, R88.reuse ;  /* 0x0000005818187220 */ /* 0x080fe20000400000 */
[----:B------:R-:W-:Y:S01]  /*4f50*/  LEA R4, P4, R104, UR4, 0x1 ;  /* 0x0000000468047c11 */ /* 0x000fe2000f8808ff */
[-C--:B------:R-:W-:Y:S01]  /*4f60*/  FMUL R25, R25, R88.reuse ;  /* 0x0000005819197220 */ /* 0x080fe20000400000 */
[----:B------:R-:W-:Y:S01]  /*4f70*/  ISETP.GT.AND P0, PT, R0, RZ, P3 ;  /* 0x000000ff0000720c */ /* 0x000fe20001f04270 */
[----:B------:R-:W-:Y:S01]  /*4f80*/  FMUL R26, R26, R88 ;  /* 0x000000581a1a7220 */ /* 0x000fe20000400000 */
[----:B------:R-:W-:Y:S01]  /*4f90*/  F2FP.F16.F32.PACK_AB R24, RZ, R24 ;  /* 0x00000018ff18723e */ /* 0x000fe200000000ff */
[-C--:B------:R-:W-:Y:S01]  /*4fa0*/  FMUL R27, R27, R88.reuse ;  /* 0x000000581b1b7220 */ /* 0x080fe20000400000 */
[----:B------:R-:W-:Y:S01]  /*4fb0*/  LEA.HI.X R5, R104, UR5, R113, 0x1, P4 ;  /* 0x0000000568057c11 */ /* 0x000fe2000a0f0c71 */
[-C--:B------:R-:W-:Y:S01]  /*4fc0*/  FMUL R28, R28, R88.reuse ;  /* 0x000000581c1c7220 */ /* 0x080fe20000400000 */
[----:B------:R-:W-:Y:S01]  /*4fd0*/  F2FP.F16.F32.PACK_AB R25, RZ, R25 ;  /* 0x00000019ff19723e */ /* 0x000fe200000000ff */
[-C--:B------:R-:W-:Y:S01]  /*4fe0*/  FMUL R29, R29, R88.reuse ;  /* 0x000000581d1d7220 */ /* 0x080fe20000400000 */
[----:B------:R-:W-:Y:S01]  /*4ff0*/  ISETP.GT.AND P2, PT, R0, 0x8, P2 ;  /* 0x000000080000780c */ /* 0x000fe20001744270 */
[----:B------:R-:W-:Y:S01]  /*5000*/  @P1 STG.E.U16 desc[UR36][R4.64], R24 ;  /* 0x0000001804001986 */ /* 0x000fe2000c101524 */
[----:B------:R-:W-:Y:S01]  /*5010*/  ISETP.GT.AND P1, PT, R3, 0x8, PT ;  /* 0x000000080300780c */ /* 0x000fe20003f24270 */
[----:B------:R-:W-:Y:S01]  /*5020*/  FMUL R30, R30, R88 ;  /* 0x000000581e1e7220 */ /* 0x000fe20000400000 */
[C---:B------:R-:W-:Y:S01]  /*5030*/  SHF.L.U64.HI R7, R94.reuse, 0x1, R95 ;  /* 0x000000015e077819 */ /* 0x040fe2000001025f */
[----:B------:R-:W-:Y:S01]  /*5040*/  @P0 STG.E.U16 desc[UR36][R4.64+0x2], R25 ;  /* 0x0000021904000986 */ /* 0x000fe2000c101524 */
[----:B------:R-:W-:Y:S01]  /*5050*/  LEA R6, P5, R94, R4, 0x1 ;  /* 0x000000045e067211 */ /* 0x000fe200078a08ff */
[-C--:B------:R-:W-:Y:S01]  /*5060*/  FMUL R31, R31, R88.reuse ;  /* 0x000000581f1f7220 */ /* 0x080fe20000400000 */
[----:B------:R-:W-:Y:S01]  /*5070*/  ISETP.GT.AND P3, PT, R0, 0x8, P3 ;  /* 0x000000080000780c */ /* 0x000fe20001f64270 */
[-C--:B------:R-:W-:Y:S01]  /*5080*/  FMUL R32, R32, R88.reuse ;  /* 0x0000005820207220 */ /* 0x080fe20000400000 */
[----:B------:R-:W-:Y:S01]  /*5090*/  ISETP.GT.AND P0, PT, R3, 0x9, PT ;  /* 0x000000090300780c */ /* 0x000fe20003f04270 */
[----:B------:R-:W-:Y:S01]  /*50a0*/  IMAD.X R7, R7, 0x1, R5, P5 ;  /* 0x0000000107077824 */ /* 0x000fe200028e0605 */
[----:B------:R-:W-:Y:S01]  /*50b0*/  ISETP.GT.AND P4, PT, R0, RZ, P1 ;  /* 0x000000ff0000720c */ /* 0x000fe20000f84270 */
[----:B------:R-:W-:Y:S01]  /*50c0*/  FMUL R33, R33, R88 ;  /* 0x0000005821217220 */ /* 0x000fe20000400000 */
[----:B------:R-:W-:Y:S01]  /*50d0*/  F2FP.F16.F32.PACK_AB R26, RZ, R26 ;  /* 0x0000001aff1a723e */ /* 0x000fe200000000ff */
[-C--:B------:R-:W-:Y:S01]  /*50e0*/  FMUL R34, R34, R88.reuse ;  /* 0x0000005822227220 */ /* 0x080fe20000400000 */
[----:B------:R-:W-:Y:S01]  /*50f0*/  ISETP.GT.AND P5, PT, R0, RZ, P0 ;  /* 0x000000ff0000720c */ /* 0x000fe200007a4270 */
[----:B------:R-:W-:Y:S01]  /*5100*/  FMUL R35, R35, R88 ;  /* 0x0000005823237220 */ /* 0x000fe20000400000 */
[----:B------:R-:W-:Y:S01]  /*5110*/  F2FP.F16.F32.PACK_AB R27, RZ, R27 ;  /* 0x0000001bff1b723e */ /* 0x000fe200000000ff */
[----:B------:R-:W-:Y:S01]  /*5120*/  @P2 STG.E.U16 desc[UR36][R6.64], R26 ;  /* 0x0000001a06002986 */ /* 0x000fe2000c101524 */
[----:B------:R-:W-:Y:S01]  /*5130*/  F2FP.F16.F32.PACK_AB R28, RZ, R28 ;  /* 0x0000001cff1c723e */ /* 0x000fe200000000ff */
[-C--:B------:R-:W-:Y:S01]  /*5140*/  FMUL R36, R36, R88.reuse ;  /* 0x0000005824247220 */ /* 0x080fe20000400000 */
[C---:B------:R-:W-:Y:S01]  /*5150*/  ISETP.GT.AND P2, PT, R0.reuse, 0x8, P1 ;  /* 0x000000080000780c */ /* 0x040fe20000f44270 */
[----:B------:R-:W-:Y:S01]  /*5160*/  @P3 STG.E.U16 desc[UR36][R6.64+0x2], R27 ;  /* 0x0000021b06003986 */ /* 0x000fe2000c101524 */
[----:B------:R-:W-:Y:S01]  /*5170*/  ISETP.GT.AND P1, PT, R3, 0x10, PT ;  /* 0x000000100300780c */ /* 0x000fe20003f24270 */
[-C--:B------:R-:W-:Y:S01]  /*5180*/  FMUL R37, R37, R88.reuse ;  /* 0x0000005825257220 */ /* 0x080fe20000400000 */
[----:B------:R-:W-:Y:S01]  /*5190*/  F2FP.F16.F32.PACK_AB R29, RZ, R29 ;  /* 0x0000001dff1d723e */ /* 0x000fe200000000ff */
[----:B------:R-:W-:Y:S01]  /*51a0*/  @P4 STG.E.U16 desc[UR36][R4.64+0x10], R28 ;  /* 0x0000101c04004986 */ /* 0x000fe2000c101524 */
[----:B------:R-:W-:Y:S01]  /*51b0*/  ISETP.GT.AND P3, PT, R0, 0x8, P0 ;  /* 0x000000080000780c */ /* 0x000fe20000764270 */
[-C--:B------:R-:W-:Y:S01]  /*51c0*/  FMUL R38, R38, R88.reuse ;  /* 0x0000005826267220 */ /* 0x080fe20000400000 */
[----:B------:R-:W-:Y:S01]  /*51d0*/  ISETP.GT.AND P0, PT, R3, 0x11, PT ;  /* 0x000000110300780c */ /* 0x000fe20003f04270 */
[----:B------:R-:W-:Y:S01]  /*51e0*/  @P5 STG.E.U16 desc[UR36][R4.64+0x12], R29 ;  /* 0x0000121d04005986 */ /* 0x000fe2000c101524 */
        /* <DEDUP_REMOVED lines=162> */
[----:B------:R-:W-:-:S02]  /*5c10*/  F2FP.F16.F32.PACK_AB R62, RZ, R62 ;  /* 0x0000003eff3e723e */ /* 0x000fc400000000ff */
[C---:B------:R-:W-:Y:S02]  /*5c20*/  ISETP.GT.AND P5, PT, R0.reuse, RZ, P0 ;  /* 0x000000ff0000720c */ /* 0x040fe400007a4270 */
[----:B------:R-:W-:Y:S01]  /*5c30*/  F2FP.F16.F32.PACK_AB R63, RZ, R63 ;  /* 0x0000003fff3f723e */ /* 0x000fe200000000ff */
[----:B------:R-:W-:Y:S01]  /*5c40*/  @P2 STG.E.U16 desc[UR36][R6.64+0x90], R62 ;  /* 0x0000903e06002986 */ /* 0x000fe2000c101524 */
[----:B------:R-:W-:Y:S02]  /*5c50*/  F2FP.F16.F32.PACK_AB R64, RZ, R64 ;  /* 0x00000040ff40723e */ /* 0x000fe400000000ff */
[C---:B------:R-:W-:Y:S01]  /*5c60*/  ISETP.GT.AND P2, PT, R0.reuse, 0x8, P1 ;  /* 0x000000080000780c */ /* 0x040fe20000f44270 */
[----:B------:R-:W-:Y:S01]  /*5c70*/  @P3 STG.E.U16 desc[UR36][R6.64+0x92], R63 ;  /* 0x0000923f06003986 */ /* 0x000fe2000c101524 */
[----:B------:R-:W-:Y:S02]  /*5c80*/  ISETP.GT.AND P1, PT, R3, 0x58, PT ;  /* 0x000000580300780c */ /* 0x000fe40003f24270 */
[----:B------:R-:W-:Y:S01]  /*5c90*/  F2FP.F16.F32.PACK_AB R65, RZ, R65 ;  /* 0x00000041ff41723e */ /* 0x000fe200000000ff */
[----:B------:R-:W-:Y:S01]  /*5ca0*/  @P4 STG.E.U16 desc[UR36][R4.64+0xa0], R64 ;  /* 0x0000a04004004986 */ /* 0x000fe2000c101524 */
[----:B------:R-:W-:-:S02]  /*5cb0*/  ISETP.GT.AND P3, PT, R0, 0x8, P0 ;  /* 0x000000080000780c */ /* 0x000fc40000764270 */
[----:B------:R-:W-:Y:S01]  /*5cc0*/  ISETP.GT.AND P0, PT, R3, 0x59, PT ;  /* 0x000000590300780c */ /* 0x000fe20003f04270 */
[----:B------:R-:W-:Y:S01]  /*5cd0*/  @P5 STG.E.U16 desc[UR36][R4.64+0xa2], R65 ;  /* 0x0000a24104005986 */ /* 0x000fe2000c101524 */
[C---:B------:R-:W-:Y:S02]  /*5ce0*/  ISETP.GT.AND P4, PT, R0.reuse, RZ, P1 ;  /* 0x000000ff0000720c */ /* 0x040fe40000f84270 */
[----:B------:R-:W-:Y:S02]  /*5cf0*/  F2FP.F16.F32.PACK_AB R66, RZ, R66 ;  /* 0x00000042ff42723e */ /* 0x000fe400000000ff */
[----:B------:R-:W-:Y:S02]  /*5d00*/  ISETP.GT.AND P5, PT, R0, RZ, P0 ;  /* 0x000000ff0000720c */ /* 0x000fe400007a4270 */
[----:B------:R-:W-:Y:S01]  /*5d10*/  F2FP.F16.F32.PACK_AB R67, RZ, R67 ;  /* 0x00000043ff43723e */ /* 0x000fe200000000ff */
[----:B------:R-:W-:Y:S01]  /*5d20*/  @P2 STG.E.U16 desc[UR36][R6.64+0xa0], R66 ;  /* 0x0000a04206002986 */ /* 0x000fe2000c101524 */
[----:B------:R-:W-:-:S02]  /*5d30*/  F2FP.F16.F32.PACK_AB R68, RZ, R68 ;  /* 0x00000044ff44723e */ /* 0x000fc400000000ff */
[C---:B------:R-:W-:Y:S01]  /*5d40*/  ISETP.GT.AND P2, PT, R0.reuse, 0x8, P1 ;  /* 0x000000080000780c */ /* 0x040fe20000f44270 */
[----:B------:R-:W-:Y:S01]  /*5d50*/  @P3 STG.E.U16 desc[UR36][R6.64+0xa2], R67 ;  /* 0x0000a24306003986 */ /* 0x000fe2000c101524 */
[C---:B------:R-:W-:Y:S02]  /*5d60*/  ISETP.GT.AND P1, PT, R3.reuse, 0x60, PT ;  /* 0x000000600300780c */ /* 0x040fe40003f24270 */
[----:B------:R-:W-:Y:S01]  /*5d70*/  F2FP.F16.F32.PACK_AB R69, RZ, R69 ;  /* 0x00000045ff45723e */ /* 0x000fe200000000ff */
[----:B------:R-:W-:Y:S01]  /*5d80*/  @P4 STG.E.U16 desc[UR36][R4.64+0xb0], R68 ;  /* 0x0000b04404004986 */ /* 0x000fe2000c101524 */
[C---:B------:R-:W-:Y:S02]  /*5d90*/  ISETP.GT.AND P3, PT, R0.reuse, 0x8, P0 ;  /* 0x000000080000780c */ /* 0x040fe40000764270 */
[----:B------:R-:W-:Y:S01]  /*5da0*/  ISETP.GT.AND P0, PT, R3, 0x61, PT ;  /* 0x000000610300780c */ /* 0x000fe20003f04270 */
[----:B------:R-:W-:Y:S01]  /*5db0*/  @P5 STG.E.U16 desc[UR36][R4.64+0xb2], R69 ;  /* 0x0000b24504005986 */ /* 0x000fe2000c101524 */
[----:B------:R-:W-:-:S02]  /*5dc0*/  ISETP.GT.AND P4, PT, R0, RZ, P1 ;  /* 0x000000ff0000720c */ /* 0x000fc40000f84270 */
[C---:B------:R-:W-:Y:S02]  /*5dd0*/  ISETP.GT.AND P5, PT, R0.reuse, RZ, P0 ;  /* 0x000000ff0000720c */ /* 0x040fe400007a4270 */
[----:B------:R-:W-:Y:S02]  /*5de0*/  F2FP.F16.F32.PACK_AB R70, RZ, R70 ;  /* 0x00000046ff46723e */ /* 0x000fe400000000ff */
[----:B------:R-:W-:Y:S02]  /*5df0*/  F2FP.F16.F32.PACK_AB R71, RZ, R71 ;  /* 0x00000047ff47723e */ /* 0x000fe400000000ff */
[----:B------:R-:W-:Y:S01]  /*5e00*/  F2FP.F16.F32.PACK_AB R72, RZ, R72 ;  /* 0x00000048ff48723e */ /* 0x000fe200000000ff */
[----:B------:R-:W-:Y:S01]  /*5e10*/  @P2 STG.E.U16 desc[UR36][R6.64+0xb0], R70 ;  /* 0x0000b04606002986 */ /* 0x000fe2000c101524 */
[----:B------:R-:W-:Y:S02]  /*5e20*/  F2FP.F16.F32.PACK_AB R73, RZ, R73 ;  /* 0x00000049ff49723e */ /* 0x000fe400000000ff */
[C---:B------:R-:W-:Y:S01]  /*5e30*/  ISETP.GT.AND P1, PT, R0.reuse, 0x8, P1 ;  /* 0x000000080000780c */ /* 0x040fe20000f24270 */
[----:B------:R-:W-:Y:S01]  /*5e40*/  @P3 STG.E.U16 desc[UR36][R6.64+0xb2], R71 ;  /* 0x0000b24706003986 */ /* 0x000fe2000c101524 */
[----:B------:R-:W-:-:S02]  /*5e50*/  ISETP.GT.AND P2, PT, R0, 0x8, P0 ;  /* 0x000000080000780c */ /* 0x000fc40000744270 */
[----:B------:R-:W-:Y:S01]  /*5e60*/  F2FP.F16.F32.PACK_AB R74, RZ, R74 ;  /* 0x0000004aff4a723e */ /* 0x000fe200000000ff */
[----:B------:R-:W-:Y:S01]  /*5e70*/  @P4 STG.E.U16 desc[UR36][R4.64+0xc0], R72 ;  /* 0x0000c04804004986 */ /* 0x000fe2000c101524 */
[C---:B------:R-:W-:Y:S02]  /*5e80*/  ISETP.GT.AND P4, PT, R3.reuse, 0x68, PT ;  /* 0x000000680300780c */ /* 0x040fe40003f84270 */
[----:B------:R-:W-:Y:S01]  /*5e90*/  ISETP.GT.AND P0, PT, R3, 0x69, PT ;  /* 0x000000690300780c */ /* 0x000fe20003f04270 */
[----:B------:R-:W-:Y:S01]  /*5ea0*/  @P5 STG.E.U16 desc[UR36][R4.64+0xc2], R73 ;  /* 0x0000c24904005986 */ /* 0x000fe2000c101524 */
[----:B------:R-:W-:Y:S02]  /*5eb0*/  ISETP.GT.AND P5, PT, R0, RZ, P4 ;  /* 0x000000ff0000720c */ /* 0x000fe400027a4270 */
[----:B------:R-:W-:Y:S01]  /*5ec0*/  F2FP.F16.F32.PACK_AB R75, RZ, R75 ;  /* 0x0000004bff4b723e */ /* 0x000fe200000000ff */
[----:B------:R-:W-:Y:S01]  /*5ed0*/  @P1 STG.E.U16 desc[UR36][R6.64+0xc0], R74 ;  /* 0x0000c04a06001986 */ /* 0x000fe2000c101524 */
[----:B------:R-:W-:-:S02]  /*5ee0*/  F2FP.F16.F32.PACK_AB R76, RZ, R76 ;  /* 0x0000004cff4c723e */ /* 0x000fc400000000ff */
[C---:B------:R-:W-:Y:S01]  /*5ef0*/  ISETP.GT.AND P3, PT, R0.reuse, RZ, P0 ;  /* 0x000000ff0000720c */ /* 0x040fe20000764270 */
[----:B------:R-:W-:Y:S01]  /*5f00*/  @P2 STG.E.U16 desc[UR36][R6.64+0xc2], R75 ;  /* 0x0000c24b06002986 */ /* 0x000fe2000c101524 */
[C---:B------:R-:W-:Y:S02]  /*5f10*/  ISETP.GT.AND P4, PT, R0.reuse, 0x8, P4 ;  /* 0x000000080000780c */ /* 0x040fe40002784270 */
[----:B------:R-:W-:Y:S02]  /*5f20*/  F2FP.F16.F32.PACK_AB R77, RZ, R77 ;  /* 0x0000004dff4d723e */ /* 0x000fe400000000ff */
[----:B------:R-:W-:Y:S01]  /*5f30*/  F2FP.F16.F32.PACK_AB R78, RZ, R78 ;  /* 0x0000004eff4e723e */ /* 0x000fe200000000ff */
[----:B------:R-:W-:Y:S01]  /*5f40*/  @P5 STG.E.U16 desc[UR36][R4.64+0xd0], R76 ;  /* 0x0000d04c04005986 */ /* 0x000fe2000c101524 */
[----:B------:R-:W-:Y:S02]  /*5f50*/  ISETP.GT.AND P5, PT, R0, 0x8, P0 ;  /* 0x000000080000780c */ /* 0x000fe400007a4270 */
[----:B------:R-:W-:-:S02]  /*5f60*/  F2FP.F16.F32.PACK_AB R79, RZ, R79 ;  /* 0x0000004fff4f723e */ /* 0x000fc400000000ff */
[C---:B------:R-:W-:Y:S01]  /*5f70*/  ISETP.GT.AND P2, PT, R3.reuse, 0x71, PT ;  /* 0x000000710300780c */ /* 0x040fe20003f44270 */
[----:B------:R-:W-:Y:S01]  /*5f80*/  @P3 STG.E.U16 desc[UR36][R4.64+0xd2], R77 ;  /* 0x0000d24d04003986 */ /* 0x000fe2000c101524 */
[----:B------:R-:W-:Y:S02]  /*5f90*/  ISETP.GT.AND P3, PT, R3, 0x70, PT ;  /* 0x000000700300780c */ /* 0x000fe40003f64270 */
[----:B------:R-:W-:Y:S01]  /*5fa0*/  F2FP.F16.F32.PACK_AB R80, RZ, R80 ;  /* 0x00000050ff50723e */ /* 0x000fe200000000ff */
[----:B------:R-:W-:Y:S01]  /*5fb0*/  @P4 STG.E.U16 desc[UR36][R6.64+0xd0], R78 ;  /* 0x0000d04e06004986 */ /* 0x000fe2000c101524 */
[C---:B------:R-:W-:Y:S02]  /*5fc0*/  ISETP.GT.AND P4, PT, R0.reuse, RZ, P2 ;  /* 0x000000ff0000720c */ /* 0x040fe40001784270 */
[----:B------:R-:W-:Y:S01]  /*5fd0*/  F2FP.F16.F32.PACK_AB R81, RZ, R81 ;  /* 0x00000051ff51723e */ /* 0x000fe200000000ff */
[----:B------:R-:W-:Y:S01]  /*5fe0*/  @P5 STG.E.U16 desc[UR36][R6.64+0xd2], R79 ;  /* 0x0000d24f06005986 */ /* 0x000fe2000c101524 */
[----:B------:R-:W-:-:S02]  /*5ff0*/  ISETP.GT.AND P5, PT, R0, RZ, P3 ;  /* 0x000000ff0000720c */ /* 0x000fc40001fa4270 */
[C---:B------:R-:W-:Y:S02]  /*6000*/  ISETP.GT.AND P1, PT, R3.reuse, 0x78, PT ;  /* 0x000000780300780c */ /* 0x040fe40003f24270 */
[----:B------:R-:W-:Y:S02]  /*6010*/  ISETP.GT.AND P0, PT, R3, 0x79, PT ;  /* 0x000000790300780c */ /* 0x000fe40003f04270 */
[C---:B------:R-:W-:Y:S02]  /*6020*/  ISETP.GT.AND P3, PT, R0.reuse, 0x8, P3 ;  /* 0x000000080000780c */ /* 0x040fe40001f64270 */
[C---:B------:R-:W-:Y:S02]  /*6030*/  ISETP.GT.AND P2, PT, R0.reuse, 0x8, P2 ;  /* 0x000000080000780c */ /* 0x040fe40001744270 */
[----:B------:R-:W-:Y:S02]  /*6040*/  F2FP.F16.F32.PACK_AB R82, RZ, R82 ;  /* 0x00000052ff52723e */ /* 0x000fe400000000ff */
[----:B------:R-:W-:Y:S01]  /*6050*/  F2FP.F16.F32.PACK_AB R83, RZ, R83 ;  /* 0x00000053ff53723e */ /* 0x000fe200000000ff */
[----:B------:R-:W-:Y:S01]  /*6060*/  @P5 STG.E.U16 desc[UR36][R4.64+0xe0], R80 ;  /* 0x0000e05004005986 */ /* 0x000fe2000c101524 */
[----:B------:R-:W-:-:S02]  /*6070*/  ISETP.GT.AND P5, PT, R0, RZ, P0 ;  /* 0x000000ff0000720c */ /* 0x000fc400007a4270 */
[C---:B------:R-:W-:Y:S01]  /*6080*/  ISETP.GT.AND P0, PT, R0.reuse, 0x8, P0 ;  /* 0x000000080000780c */ /* 0x040fe20000704270 */
[----:B------:R-:W-:Y:S01]  /*6090*/  @P4 STG.E.U16 desc[UR36][R4.64+0xe2], R81 ;  /* 0x0000e25104004986 */ /* 0x000fe2000c101524 */
[C---:B------:R-:W-:Y:S02]  /*60a0*/  ISETP.GT.AND P4, PT, R0.reuse, RZ, P1 ;  /* 0x000000ff0000720c */ /* 0x040fe40000f84270 */
[----:B------:R-:W-:Y:S01]  /*60b0*/  ISETP.GT.AND P1, PT, R0, 0x8, P1 ;  /* 0x000000080000780c */ /* 0x000fe20000f24270 */
[----:B------:R-:W-:Y:S01]  /*60c0*/  @P3 STG.E.U16 desc[UR36][R6.64+0xe0], R82 ;  /* 0x0000e05206003986 */ /* 0x000fe2000c101524 */
[----:B------:R-:W-:Y:S02]  /*60d0*/  F2FP.F16.F32.PACK_AB R84, RZ, R84 ;  /* 0x00000054ff54723e */ /* 0x000fe400000000ff */
[----:B------:R-:W-:Y:S01]  /*60e0*/  F2FP.F16.F32.PACK_AB R85, RZ, R85 ;  /* 0x00000055ff55723e */ /* 0x000fe200000000ff */
[----:B------:R-:W-:Y:S01]  /*60f0*/  @P2 STG.E.U16 desc[UR36][R6.64+0xe2], R83 ;  /* 0x0000e25306002986 */ /* 0x000fe2000c101524 */
[----:B------:R-:W-:-:S02]  /*6100*/  F2FP.F16.F32.PACK_AB R86, RZ, R86 ;  /* 0x00000056ff56723e */ /* 0x000fc400000000ff */
[----:B------:R-:W-:-:S03]  /*6110*/  F2FP.F16.F32.PACK_AB R87, RZ, R87 ;  /* 0x00000057ff57723e */ /* 0x000fc600000000ff */
[----:B------:R-:W-:Y:S04]  /*6120*/  @P4 STG.E.U16 desc[UR36][R4.64+0xf0], R84 ;  /* 0x0000f05404004986 */ /* 0x000fe8000c101524 */
[----:B------:R0:W-:Y:S02]  /*6130*/  @P5 STG.E.U16 desc[UR36][R4.64+0xf2], R85 ;  /* 0x0000f25504005986 */ /* 0x0001e4000c101524 */
[----:B0-----:R-:W-:Y:S02]  /*6140*/  @P1 IMAD.MOV.U32 R4, RZ, RZ, R6 ;  /* 0x000000ffff041224 */ /* 0x001fe400078e0006 */
[----:B------:R-:W-:-:S05]  /*6150*/  @P1 IMAD.MOV.U32 R5, RZ, RZ, R7 ;  /* 0x000000ffff051224 */ /* 0x000fca00078e0007 */
[----:B------:R0:W-:Y:S04]  /*6160*/  @P1 STG.E.U16 desc[UR36][R4.64+0xf0], R86 ;  /* 0x0000f05604001986 */ /* 0x0001e8000c101524 */
[----:B------:R0:W-:Y:S02]  /*6170*/  @P0 STG.E.U16 desc[UR36][R6.64+0xf2], R87 ;  /* 0x0000f25706000986 */ /* 0x0001e4000c101524 */
.L_x_159:
[----:B------:R-:W-:Y:S05]  /*6180*/  BSYNC B0 ;  /* 0x0000000000007941 */ /* 0x000fea0003800000 */
.L_x_33:
[----:B0-----:R-:W2:Y:S01]  /*6190*/  LDL.64 R4, [R1] ;  /* 0x0000000001047983 */ /* 0x001ea20000100a00 */
[----:B------:R-:W-:Y:S01]  /*61a0*/  ULDC.64 UR4, c[0x0][0x650] ;  /* 0x0001940000047ab9 */ /* 0x000fe20000000a00 */
[----:B------:R-:W-:Y:S02]  /*61b0*/  IMAD.U32 R0, RZ, RZ, UR44 ;  /* 0x0000002cff007e24 */ /* 0x000fe4000f8e00ff */
[----:B------:R-:W-:Y:S02]  /*61c0*/  IMAD.MOV.U32 R22, RZ, RZ, -0x1 ;  /* 0xffffffffff167424 */ /* 0x000fe400078e00ff */
[----:B------:R0:W-:Y:S01]  /*61d0*/  SYNCS.ARRIVE.TRANS64.A1T0 RZ, [R0+UR46], RZ ;  /* 0x000000ff00ff79a7 */ /* 0x0001e2000810002e */
[----:B-----5:R-:W-:Y:S02]  /*61e0*/  IMAD.MOV.U32 R18, RZ, RZ, -0x1 ;  /* 0xffffffffff127424 */ /* 0x020fe400078e00ff */
[----:B------:R-:W-:Y:S01]  /*61f0*/  IMAD.MOV.U32 R19, RZ, RZ, -0x1 ;  /* 0xffffffffff137424 */ /* 0x000fe200078e00ff */
[----:B0-----:R-:W-:-:S02]  /*6200*/  PRMT R0, RZ, 0x7610, R0 ;  /* 0x00007610ff007816 */ /* 0x001fc40000000000 */
[----:B--2---:R-:W-:-:S05]  /*6210*/  LEA R16, P0, R4, R16, 0x1 ;  /* 0x0000001004107211 */ /* 0x004fca00078008ff */
[----:B------:R-:W-:Y:S01]  /*6220*/  IMAD.X R17, R98, 0x1, R17, P0 ;  /* 0x0000000162117824 */ /* 0x000fe200000e0611 */
[----:B------:R-:W-:-:S04]  /*6230*/  ISETP.GE.U32.AND P0, PT, R16, UR4, PT ;  /* 0x0000000410007c0c */ /* 0x000fc8000bf06070 */
[----:B------:R-:W-:-:S13]  /*6240*/  ISETP.GE.U32.AND.EX P0, PT, R17, UR5, PT, P0 ;  /* 0x0000000511007c0c */ /* 0x000fda000bf06100 */
[----:B------:R-:W-:Y:S05]  /*6250*/  @P0 BRA `(.L_x_160) ;  /* 0x00000004004c0947 */ /* 0x000fea0003800000 */
[----:B-1----:R-:W0:Y:S01]  /*6260*/  LDC.64 R10, c[0x0][0x628] ;  /* 0x00018a00ff0a7b82 */ /* 0x002e220000000a00 */
[----:B------:R-:W1:Y:S01]  /*6270*/  S2R R12, SR_CTAID.X ;  /* 0x00000000000c7919 */ /* 0x000e620000002500 */
[----:B------:R-:W-:Y:S02]  /*6280*/  IMAD.MOV.U32 R8, RZ, RZ, R16 ;  /* 0x000000ffff087224 */ /* 0x000fe400078e0010 */
[----:B------:R-:W-:Y:S01]  /*6290*/  IMAD.MOV.U32 R9, RZ, RZ, R17 ;  /* 0x000000ffff097224 */ /* 0x000fe200078e0011 */
[----:B------:R-:W2:Y:S03]  /*62a0*/  S2R R18, SR_CTAID.Y ;  /* 0x0000000000127919 */ /* 0x000ea60000002600 */
[----:B------:R-:W1:Y:S08]  /*62b0*/  LDC R0, c[0x0][0x630] ;  /* 0x00018c00ff007b82 */ /* 0x000e700000000800 */
[----:B------:R-:W1:Y:S01]  /*62c0*/  LDC.64 R14, c[0x0][0x620] ;  /* 0x00018800ff0e7b82 */ /* 0x000e620000000a00 */
[----:B0-----:R-:W-:-:S04]  /*62d0*/  ISETP.NE.U32.AND P0, PT, R10, RZ, PT ;  /* 0x000000ff0a00720c */ /* 0x001fc80003f05070 */
[----:B------:R-:W-:-:S13]  /*62e0*/  ISETP.NE.AND.EX P0, PT, R11, RZ, PT, P0 ;  /* 0x000000ff0b00720c */ /* 0x000fda0003f05300 */
[----:B-12---:R-:W-:Y:S05]  /*62f0*/  @!P0 BRA `(.L_x_161) ;  /* 0x0000000000288947 */ /* 0x006fea0003800000 */
[----:B------:R-:W0:Y:S02]  /*6300*/  LDC R3, c[0x0][0x634] ;  /* 0x00018d00ff037b82 */ /* 0x000e240000000800 */
[----:B0-----:R-:W-:-:S05]  /*6310*/  IADD3 R3, P0, R16, R3, RZ ;  /* 0x0000000310037210 */ /* 0x001fca0007f1e0ff */
[----:B------:R-:W-:-:S04]  /*6320*/  IMAD.X R13, RZ, RZ, R17, P0 ;  /* 0x000000ffff0d7224 */ /* 0x000fc800000e0611 */
[----:B------:R-:W-:-:S04]  /*6330*/  IMAD.WIDE.U32 R4, R13, R10, RZ ;  /* 0x0000000a0d047225 */ /* 0x000fc800078e00ff */
[----:B---34-:R-:W-:-:S04]  /*6340*/  IMAD.WIDE.U32 R6, P0, R3, R11, R4 ;  /* 0x0000000b03067225 */ /* 0x018fc80007800004 */
[----:B------:R-:W-:-:S04]  /*6350*/  IMAD.WIDE.U32 R4, R3, R10, RZ ;  /* 0x0000000a03047225 */ /* 0x000fc800078e00ff */
[----:B------:R-:W-:Y:S01]  /*6360*/  IMAD.X R9, RZ, RZ, RZ, P0 ;  /* 0x000000ffff097224 */ /* 0x000fe200000e06ff */
[----:B------:R-:W-:Y:S01]  /*6370*/  IADD3 RZ, P0, R5, R6, RZ ;  /* 0x0000000605ff7210 */ /* 0x000fe20007f1e0ff */
[----:B------:R-:W-:-:S04]  /*6380*/  IMAD.MOV.U32 R8, RZ, RZ, R7 ;  /* 0x000000ffff087224 */ /* 0x000fc800078e0007 */
[----:B------:R-:W-:-:S08]  /*6390*/  IMAD.WIDE.U32.X R8, R13, R11, R8, P0 ;  /* 0x0000000b0d087225 */ /* 0x000fd000000e0408 */
.L_x_161:
[-CC-:B------:R-:W-:Y:S01]  /*63a0*/  SHF.R.U64 R19, R8, R0.reuse, R9.reuse ;  /* 0x0000000008137219 */ /* 0x180fe20000001209 */
[----:B------:R-:W0:Y:S01]  /*63b0*/  LDC.64 R24, c[0x0][0x640] ;  /* 0x00019000ff187b82 */ /* 0x000e220000000a00 */
[----:B------:R-:W-:Y:S01]  /*63c0*/  SHF.R.U32.HI R0, RZ, R0, R9 ;  /* 0x00000000ff007219 */ /* 0x000fe20000011609 */
[----:B------:R-:W-:Y:S01]  /*63d0*/  ULDC UR4, c[0x0][0x150] ;  /* 0x0000540000047ab9 */ /* 0x000fe20000000800 */
[----:B------:R-:W-:Y:S02]  /*63e0*/  IADD3 R3, P0, RZ, -R19, RZ ;  /* 0x80000013ff037210 */ /* 0x000fe40007f1e0ff */
[----:B---34-:R-:W-:-:S03]  /*63f0*/  I2FP.F32.U32 R7, R12 ;  /* 0x0000000c00077245 */ /* 0x018fc60000201000 */
[----:B------:R-:W1:Y:S01]  /*6400*/  LDC R6, c[0x0][0x618] ;  /* 0x00018600ff067b82 */ /* 0x000e620000000800 */
[----:B------:R-:W-:Y:S02]  /*6410*/  IMAD.X R5, RZ, RZ, ~R0, P0 ;  /* 0x000000ffff057224 */ /* 0x000fe400000e0e00 */
[----:B------:R-:W-:Y:S01]  /*6420*/  FMUL R7, R7, UR4 ;  /* 0x0000000407077c20 */ /* 0x000fe20008400000 */
[----:B------:R-:W-:Y:S01]  /*6430*/  ULDC UR4, c[0x0][0x154] ;  /* 0x0000550000047ab9 */ /* 0x000fe20000000800 */
[-C--:B------:R-:W-:Y:S02]  /*6440*/  IMAD R0, R5, R14.reuse, RZ ;  /* 0x0000000e05007224 */ /* 0x080fe400078e02ff */
[C---:B------:R-:W-:Y:S01]  /*6450*/  IMAD.WIDE.U32 R4, R3.reuse, R14, R16 ;  /* 0x0000000e03047225 */ /* 0x040fe200078e0010 */
[----:B------:R-:W2:Y:S01]  /*6460*/  LDC R8, c[0x0][0x608] ;  /* 0x00018200ff087b82 */ /* 0x000ea20000000800 */
[----:B------:R-:W3:Y:S02]  /*6470*/  F2I.U32.TRUNC.NTZ R7, R7 ;  /* 0x0000000700077305 */ /* 0x000ee4000020f000 */
[----:B------:R-:W-:Y:S01]  /*6480*/  IMAD R3, R3, R15, R0 ;  /* 0x0000000f03037224 */ /* 0x000fe200078e0200 */
[----:B------:R-:W-:-:S03]  /*6490*/  I2FP.F32.U32 R0, R18 ;  /* 0x0000001200007245 */ /* 0x000fc60000201000 */
[----:B------:R-:W-:Y:S01]  /*64a0*/  IMAD.IADD R3, R5, 0x1, R3 ;  /* 0x0000000105037824 */ /* 0x000fe200078e0203 */
[----:B------:R-:W4:Y:S01]  /*64b0*/  LDC R11, c[0x0][0x658] ;  /* 0x00019600ff0b7b82 */ /* 0x000f220000000800 */
[----:B0-----:R-:W-:-:S04]  /*64c0*/  ISETP.NE.U32.AND P0, PT, R24, RZ, PT ;  /* 0x000000ff1800720c */ /* 0x001fc80003f05070 */
[----:B------:R-:W-:-:S03]  /*64d0*/  ISETP.NE.AND.EX P0, PT, R25, RZ, PT, P0 ;  /* 0x000000ff1900720c */ /* 0x000fc60003f05300 */
[----:B------:R-:W0:Y:S01]  /*64e0*/  LDC R9, c[0x0][0x144] ;  /* 0x00005100ff097b82 */ /* 0x000e220000000800 */
[-C--:B-1----:R-:W-:Y:S01]  /*64f0*/  SHF.R.U64 R10, R4, R6.reuse, R3 ;  /* 0x00000006040a7219 */ /* 0x082fe20000001203 */
[----:B---3--:R-:W-:Y:S01]  /*6500*/  IMAD.MOV R7, RZ, RZ, -R7 ;  /* 0x000000ffff077224 */ /* 0x008fe200078e0a07 */
[----:B------:R-:W-:Y:S01]  /*6510*/  SHF.R.U32.HI R3, RZ, R6, R3 ;  /* 0x00000006ff037219 */ /* 0x000fe20000011603 */
[----:B------:R-:W-:-:S04]  /*6520*/  FMUL R6, R0, UR4 ;  /* 0x0000000400067c20 */ /* 0x000fc80008400000 */
[----:B------:R-:W1:Y:S01]  /*6530*/  LDC R21, c[0x0][0x148] ;  /* 0x00005200ff157b82 */ /* 0x000e620000000800 */
[----:B------:R3:W0:Y:S01]  /*6540*/  F2I.U32.TRUNC.NTZ R14, R6 ;  /* 0x00000006000e7305 */ /* 0x000622000020f000 */
[-CC-:B--2---:R-:W-:Y:S02]  /*6550*/  SHF.R.U64 R13, R10, R8.reuse, R3.reuse ;  /* 0x000000080a0d7219 */ /* 0x184fe40000001203 */
[----:B------:R-:W-:-:S04]  /*6560*/  SHF.R.U32.HI R0, RZ, R8, R3 ;  /* 0x00000008ff007219 */ /* 0x000fc80000011603 */
[----:B------:R-:W2:Y:S01]  /*6570*/  LDC R20, c[0x0][0x648] ;  /* 0x00019200ff147b82 */ /* 0x000ea20000000800 */
[-CC-:B----4-:R-:W-:Y:S02]  /*6580*/  SHF.R.U64 R15, R13, R11.reuse, R0.reuse ;  /* 0x0000000b0d0f7219 */ /* 0x190fe40000001200 */
[----:B------:R-:W-:-:S03]  /*6590*/  SHF.R.U32.HI R5, RZ, R11, R0 ;  /* 0x0000000bff057219 */ /* 0x000fc60000011600 */
[----:B------:R-:W-:Y:S02]  /*65a0*/  IMAD.MOV.U32 R4, RZ, RZ, R15 ;  /* 0x000000ffff047224 */ /* 0x000fe400078e000f */
[----:B------:R-:W4:Y:S01]  /*65b0*/  LDC R26, c[0x0][0x638] ;  /* 0x00018e00ff1a7b82 */ /* 0x000f220000000800 */
[----:B0-----:R-:W-:-:S07]  /*65c0*/  IMAD R22, R9, R7, R12 ;  /* 0x0000000709167224 */ /* 0x001fce00078e020c */
[----:B------:R-:W0:Y:S08]  /*65d0*/  LDC R27, c[0x0][0x610] ;  /* 0x00018400ff1b7b82 */ /* 0x000e300000000800 */
[----:B------:R-:W0:Y:S01]  /*65e0*/  LDC R28, c[0x0][0x600] ;  /* 0x00018000ff1c7b82 */ /* 0x000e220000000800 */
[----:B-123--:R-:W-:Y:S05]  /*65f0*/  @!P0 BRA `(.L_x_162) ;  /* 0x0000000000288947 */ /* 0x00efea0003800000 */
[----:B------:R-:W1:Y:S02]  /*6600*/  LDC R0, c[0x0][0x64c] ;  /* 0x00019300ff007b82 */ /* 0x000e640000000800 */
[----:B-1----:R-:W-:-:S05]  /*6610*/  IADD3 R3, P0, R15, R0, RZ ;  /* 0x000000000f037210 */ /* 0x002fca0007f1e0ff */
        /* <DEDUP_REMOVED lines=8> */
.L_x_162:
[----:B------:R-:W-:Y:S01]  /*66a0*/  ISETP.NE.AND P0, PT, R2, 0x1, PT ;  /* 0x000000010200780c */ /* 0x000fe20003f05270 */
[----:B------:R-:W-:Y:S01]  /*66b0*/  IMAD.MOV R14, RZ, RZ, -R14 ;  /* 0x000000ffff0e7224 */ /* 0x000fe200078e0a0e */
[----:B------:R-:W-:Y:S02]  /*66c0*/  SHF.R.U64 R0, R4, R20, R5 ;  /* 0x0000001404007219 */ /* 0x000fe40000001205 */
[----:B------:R-:W-:Y:S02]  /*66d0*/  LOP3.LUT R3, R13, R100, RZ, 0xc0, !PT ;  /* 0x000000640d037212 */ /* 0x000fe400078ec0ff */
[----:B------:R-:W-:Y:S01]  /*66e0*/  LOP3.LUT R5, R10, R99, RZ, 0xc0, !PT ;  /* 0x000000630a057212 */ /* 0x000fe200078ec0ff */
[----:B------:R-:W-:Y:S02]  /*66f0*/  IMAD.MOV R4, RZ, RZ, -R0 ;  /* 0x000000ffff047224 */ /* 0x000fe400078e0a00 */
[----:B------:R-:W-:Y:S02]  /*6700*/  IMAD R3, R96, R0, R3 ;  /* 0x0000000060037224 */ /* 0x000fe400078e0203 */
[----:B----4-:R-:W-:-:S02]  /*6710*/  IMAD R0, R4, R26, R15 ;  /* 0x0000001a04007224 */ /* 0x010fc400078e020f */
[----:B------:R-:W-:Y:S02]  /*6720*/  @P0 IMAD R22, R21, R14, R18 ;  /* 0x0000000e15160224 */ /* 0x000fe400078e0212 */
[----:B------:R-:W-:Y:S02]  /*6730*/  IMAD.MOV.U32 R4, RZ, RZ, 0x1 ;  /* 0x00000001ff047424 */ /* 0x000fe400078e00ff */
[----:B0-----:R-:W-:Y:S02]  /*6740*/  IMAD R22, R3, R27, R22 ;  /* 0x0000001b03167224 */ /* 0x001fe400078e0216 */
[----:B------:R-:W-:Y:S01]  /*6750*/  IMAD R3, R0, R28, R5 ;  /* 0x0000001c00037224 */ /* 0x000fe200078e0205 */
[----:B------:R-:W-:-:S04]  /*6760*/  PRMT R0, R4, 0x7610, R0 ;  /* 0x0000761004007816 */ /* 0x000fc80000000000 */
[----:B------:R-:W-:Y:S02]  /*6770*/  SEL R18, R3, R22, !P0 ;  /* 0x0000001603127207 */ /* 0x000fe40004000000 */
[----:B------:R-:W-:-:S07]  /*6780*/  SEL R22, R22, R3, !P0 ;  /* 0x0000000316167207 */ /* 0x000fce0004000000 */
.L_x_160:
[----:B------:R-:W-:Y:S01]  /*6790*/  LOP3.LUT P0, RZ, R0, 0xff, RZ, 0xc0, !PT ;  /* 0x000000ff00ff7812 */ /* 0x000fe2000780c0ff */
[----:B------:R-:W-:Y:S01]  /*67a0*/  UIMAD.WIDE.U32 UR4, UR38, 0x38e38e39, URZ ;  /* 0x38e38e39260478a5 */ /* 0x000fe2000f8e003f */
[----:B------:R-:W-:-:S03]  /*67b0*/  LOP3.LUT R103, R103, 0x1, RZ, 0x3c, !PT ;  /* 0x0000000167677812 */ /* 0x000fc600078e3cff */
[----:B------:R-:W-:-:S04]  /*67c0*/  USHF.R.U32.HI UR4, URZ, 0x1, UR5 ;  /* 0x000000013f047899 */ /* 0x000fc80008011605 */
[----:B------:R-:W-:-:S04]  /*67d0*/  UIMAD UR38, UR4, -0x9, UR38 ;  /* 0xfffffff7042678a4 */ /* 0x000fc8000f8e0226 */
[----:B------:R-:W-:Y:S08]  /*67e0*/  @P0 BRA `(.L_x_163) ;  /* 0xffffffac00800947 */ /* 0x000ff0000383ffff */
[----:B------:R-:W-:Y:S05]  /*67f0*/  EXIT ;  /* 0x000000000000794d */ /* 0x000fea0003800000 */
.L_x_14:
[----:B------:R-:W-:-:S08]  /*6800*/  ISETP.NE.AND P0, PT, R14, RZ, PT ;  /* 0x000000ff0e00720c */ /* 0x000fd00003f05270 */
[----:B0-----:R-:W0:-:S00]  /*6810*/  USETMAXREG.DEALLOC.CTAPOOL 0x28 ;  /* 0x00000028000079c8 */ /* 0x001e0000080e0500 */
[----:B------:R-:W-:Y:S05]  /*6820*/  @P0 EXIT ;  /* 0x000000000000094d */ /* 0x000fea0003800000 */
[----:B0-----:R-:W-:Y:S01]  /*6830*/  LOP3.LUT P0, RZ, R3, 0xff, RZ, 0xc0, !PT ;  /* 0x000000ff03ff7812 */ /* 0x001fe2000780c0ff */
[----:B------:R-:W-:Y:S02]  /*6840*/  IMAD.MOV.U32 R3, RZ, RZ, 0x1 ;  /* 0x00000001ff037424 */ /* 0x000fe400078e00ff */
[----:B------:R-:W-:-:S10]  /*6850*/  IMAD.MOV.U32 R8, RZ, RZ, RZ ;  /* 0x000000ffff087224 */ /* 0x000fd400078e00ff */
[----:B------:R-:W-:Y:S05]  /*6860*/  @!P0 BRA `(.L_x_164) ;  /* 0x0000000c000c8947 */ /* 0x000fea0003800000 */
[----:B------:R-:W-:Y:S01]  /*6870*/  LOP3.LUT P0, RZ, R4, 0x1f, RZ, 0xc0, !PT ;  /* 0x0000001f04ff7812 */ /* 0x000fe2000780c0ff */
[----:B------:R-:W-:Y:S01]  /*6880*/  ULDC UR5, c[0x0][0x658] ;  /* 0x0001960000057ab9 */ /* 0x000fe20000000800 */
[----:B------:R-:W-:Y:S01]  /*6890*/  UMOV UR6, 0xffffffff ;  /* 0xffffffff00067882 */ /* 0x000fe20000000000 */
[----:B------:R-:W-:Y:S01]  /*68a0*/  BSSY B0, `(.L_x_164) ;  /* 0x00000bf000007945 */ /* 0x000fe20003800000 */
[----:B------:R-:W-:Y:S01]  /*68b0*/  USHF.L.U32 UR6, UR6, UR5, URZ ;  /* 0x0000000506067299 */ /* 0x000fe2000800063f */
[C---:B------:R-:W-:Y:S01]  /*68c0*/  ISETP.NE.AND P2, PT, R5.reuse, RZ, PT ;  /* 0x000000ff0500720c */ /* 0x040fe20003f45270 */
[----:B------:R-:W-:Y:S01]  /*68d0*/  IMAD.MOV.U32 R10, RZ, RZ, 0x1 ;  /* 0x00000001ff0a7424 */ /* 0x000fe200078e00ff */
[----:B------:R-:W-:Y:S01]  /*68e0*/  ISETP.NE.OR P0, PT, R5, RZ, !P0 ;  /* 0x000000ff0500720c */ /* 0x000fe20004705670 */
[----:B------:R-:W-:Y:S01]  /*68f0*/  IMAD.MOV.U32 R3, RZ, RZ, 0x1 ;  /* 0x00000001ff037424 */ /* 0x000fe200078e00ff */
[----:B------:R-:W-:Y:S01]  /*6900*/  LOP3.LUT R9, R23, 0x2, RZ, 0xfc, !PT ;  /* 0x0000000217097812 */ /* 0x000fe200078efcff */
[----:B------:R-:W-:Y:S01]  /*6910*/  IMAD.MOV.U32 R8, RZ, RZ, RZ ;  /* 0x000000ffff087224 */ /* 0x000fe200078e00ff */
[----:B------:R-:W-:Y:S01]  /*6920*/  ULDC UR4, c[0x0][0x600] ;  /* 0x0001800000047ab9 */ /* 0x000fe20000000800 */
[----:B------:R-:W-:Y:S01]  /*6930*/  UMOV UR7, 0x1 ;  /* 0x0000000100077882 */ /* 0x000fe20000000000 */
[----:B------:R-:W-:-:S02]  /*6940*/  UIADD3 UR19, UR40, 0x1, URZ ;  /* 0x0000000128137890 */ /* 0x000fc4000fffe03f */
[----:B------:R-:W-:Y:S02]  /*6950*/  UIADD3 UR15, UR4, -0x1, URZ ;  /* 0xffffffff040f7890 */ /* 0x000fe4000fffe03f */
[----:B------:R-:W-:Y:S02]  /*6960*/  USHF.L.U32 UR17, UR7, UR5, URZ ;  /* 0x0000000507117299 */ /* 0x000fe4000800063f */
[----:B------:R-:W-:Y:S01]  /*6970*/  ULOP3.LUT UR16, URZ, UR6, URZ, 0x33, !UPT ;  /* 0x000000063f107292 */ /* 0x000fe2000f8e333f */
[----:B------:R-:W-:-:S11]  /*6980*/  ULDC.64 UR20, c[0x0][0x198] ;  /* 0x0000660000147ab9 */ /* 0x000fd60000000a00 */
.L_x_176:
[----:B------:R-:W-:-:S03]  /*6990*/  UMOV UR4, 0xffffffff ;  /* 0xffffffff00047882 */ /* 0x000fc60000000000 */
[----:B------:R-:W-:Y:S05]  /*69a0*/  BRA.DIV UR4, `(.L_x_165) ;  /* 0x00000012048c7947 */ /* 0x000fea000b800000 */
[----:B------:R-:W-:-:S13]  /*69b0*/  ELECT P6, URZ, PT ;  /* 0x00000000003f782f */ /* 0x000fda00038c0000 */
.L_x_194:
[----:B------:R-:W0:Y:S01]  /*69c0*/  LDC R4, c[0x0][0x28c] ;  /* 0x0000a300ff047b82 */ /* 0x000e220000000800 */
[----:B------:R-:W-:Y:S01]  /*69d0*/  BSSY B1, `(.L_x_166) ;  /* 0x0000037000017945 */ /* 0x000fe20003800000 */
[----:B0-----:R-:W-:-:S13]  /*69e0*/  ISETP.LT.OR P6, PT, R4, 0x1, !P6 ;  /* 0x000000010400780c */ /* 0x001fda00077c1670 */
[----:B------:R-:W-:Y:S05]  /*69f0*/  @P6 BRA `(.L_x_167) ;  /* 0x0000000000d06947 */ /* 0x000fea0003800000 */
[----:B------:R-:W-:Y:S02]  /*6a00*/  IMAD.SHL.U32 R18, R18, 0x80, RZ ;  /* 0x0000008012127824 */ /* 0x000fe400078e00ff */
[----:B------:R-:W-:Y:S02]  /*6a10*/  IMAD.SHL.U32 R22, R22, 0x40, RZ ;  /* 0x0000004016167824 */ /* 0x000fe400078e00ff */
[----:B------:R-:W-:Y:S02]  /*6a20*/  IMAD.MOV.U32 R13, RZ, RZ, RZ ;  /* 0x000000ffff0d7224 */ /* 0x000fe400078e00ff */
[----:B------:R-:W-:Y:S02]  /*6a30*/  IMAD.U32 R14, RZ, RZ, UR19 ;  /* 0x00000013ff0e7e24 */ /* 0x000fe4000f8e00ff */
[----:B------:R-:W-:Y:S02]  /*6a40*/  IMAD.MOV.U32 R4, RZ, RZ, R3 ;  /* 0x000000ffff047224 */ /* 0x000fe400078e0003 */
[----:B------:R-:W-:-:S07]  /*6a50*/  IMAD.MOV.U32 R5, RZ, RZ, R8 ;  /* 0x000000ffff057224 */ /* 0x000fce00078e0008 */
.L_x_171:
[----:B------:R-:W0:Y:S01]  /*6a60*/  S2R R7, SR_CgaCtaId ;  /* 0x0000000000077919 */ /* 0x000e220000008800 */
[----:B------:R-:W-:-:S04]  /*6a70*/  MOV R6, 0x400 ;  /* 0x0000040000067802 */ /* 0x000fc80000000f00 */
[----:B0-----:R-:W-:Y:S02]  /*6a80*/  LEA R12, R7, R6, 0x18 ;  /* 0x00000006070c7211 */ /* 0x001fe400078ec0ff */
[----:B------:R-:W-:Y:S01]  /*6a90*/  SHF.L.U32 R6, R4, 0x1f, RZ ;  /* 0x0000001f04067819 */ /* 0x000fe200000006ff */
[----:B------:R-:W0:Y:S02]  /*6aa0*/  @!P2 LDC R7, c[0x0][0x500] ;  /* 0x00014000ff07ab82 */ /* 0x000e240000000800 */
[----:B------:R-:W-:-:S04]  /*6ab0*/  IMAD R11, R5, 0x8, R12 ;  /* 0x00000008050b7824 */ /* 0x000fc800078e020c */
[----:B------:R-:W1:Y:S02]  /*6ac0*/  SYNCS.PHASECHK.TRANS64.TRYWAIT P1, [R11+URZ+0x48], R6 ;  /* 0x000048060b0075a7 */ /* 0x000e64000802017f */
[----:B-1----:R-:W-:Y:S05]  /*6ad0*/  @!P1 BRA `(.L_x_168) ;  /* 0x0000001000609947 */ /* 0x002fea0003800000 */
.L_x_195:
[----:B-1----:R-:W-:Y:S01]  /*6ae0*/  PRMT R6, R9, 0x9910, RZ ;  /* 0x0000991009067816 */ /* 0x002fe200000000ff */
[----:B0-----:R0:W-:Y:S03]  /*6af0*/  @!P2 SYNCS.ARRIVE.TRANS64 RZ, [R11+URZ], R7 ;  /* 0x000000070bffa9a7 */ /* 0x0011e6000800003f */
[----:B------:R-:W-:-:S13]  /*6b00*/  ISETP.NE.AND P1, PT, R6, 0x2, PT ;  /* 0x000000020600780c */ /* 0x000fda0003f25270 */
[----:B0-----:R-:W-:Y:S05]  /*6b10*/  @P1 BRA `(.L_x_169) ;  /* 0x0000000000041947 */ /* 0x001fea0003800000 */
[----:B------:R-:W-:Y:S01]  /*6b20*/  BPT.TRAP 0x1 ;  /* 0x000000040000795c */ /* 0x000fe20000300000 */
.L_x_169:
[----:B------:R-:W-:Y:S05]  /*6b30*/  @P0 BRA `(.L_x_170) ;  /* 0x0000000000040947 */ /* 0x000fea0003800000 */
[----:B------:R-:W-:Y:S01]  /*6b40*/  BPT.TRAP 0x1 ;  /* 0x000000040000795c */ /* 0x000fe20000300000 */
.L_x_170:
[--C-:B------:R-:W-:Y:S01]  /*6b50*/  IMAD R6, R5, 0x2000, R12.reuse ;  /* 0x0000200005067824 */ /* 0x100fe200078e020c */
[----:B------:R-:W-:Y:S01]  /*6b60*/  R2UR UR9, R11 ;  /* 0x000000000b0972ca */ /* 0x000fe200000e0000 */
[C---:B------:R-:W-:Y:S01]  /*6b70*/  IMAD R12, R5.reuse, 0x4000, R12 ;  /* 0x00004000050c7824 */ /* 0x040fe200078e020c */
[----:B------:R-:W-:Y:S01]  /*6b80*/  UIADD3 UR4, UP0, UR20, 0xf0, URZ ;  /* 0x000000f014047890 */ /* 0x000fe2000ff1e03f */
[----:B------:R-:W-:Y:S01]  /*6b90*/  VIADD R14, R14, 0xffffffff ;  /* 0xffffffff0e0e7836 */ /* 0x000fe20000000000 */
[----:B------:R-:W-:Y:S01]  /*6ba0*/  R2UR UR5, R6 ;  /* 0x00000000060572ca */ /* 0x000fe200000e0000 */
[----:B------:R-:W-:Y:S01]  /*6bb0*/  UIADD3 UR22, UP1, UR20, 0x1f0, URZ ;  /* 0x000001f014167890 */ /* 0x000fe2000ff3e03f */
[----:B------:R-:W-:Y:S01]  /*6bc0*/  R2UR UR8, R12 ;  /* 0x000000000c0872ca */ /* 0x000fe200000e0000 */
[----:B------:R-:W-:Y:S01]  /*6bd0*/  VIADD R5, R5, 0x1 ;  /* 0x0000000105057836 */ /* 0x000fe20000000000 */
[----:B------:R-:W-:Y:S01]  /*6be0*/  R2UR UR11, R22 ;  /* 0x00000000160b72ca */ /* 0x000fe200000e0000 */
[----:B------:R-:W-:Y:S01]  /*6bf0*/  UIADD3.X UR23, URZ, UR21, URZ, UP1, !UPT ;  /* 0x000000153f177290 */ /* 0x000fe20008ffe43f */
[----:B------:R-:W-:Y:S01]  /*6c00*/  R2UR UR10, R13 ;  /* 0x000000000d0a72ca */ /* 0x000fe200000e0000 */
[----:B------:R-:W-:Y:S01]  /*6c10*/  UMOV UR6, 0x0 ;  /* 0x0000000000067882 */ /* 0x000fe20000000000 */
[----:B------:R-:W-:Y:S01]  /*6c20*/  R2UR UR12, R19 ;  /* 0x00000000130c72ca */ /* 0x000fe200000e0000 */
[----:B------:R-:W-:Y:S01]  /*6c30*/  UMOV UR7, 0x10000000 ;  /* 0x1000000000077882 */ /* 0x000fe20000000000 */
[----:B------:R-:W-:Y:S01]  /*6c40*/  R2UR UR18, R18 ;  /* 0x00000000121272ca */ /* 0x000fe200000e0000 */
[----:B------:R-:W-:Y:S01]  /*6c50*/  VIADD R13, R13, 0x40 ;  /* 0x000000400d0d7836 */ /* 0x000fe20000000000 */
[----:B------:R-:W-:Y:S01]  /*6c60*/  ISETP.GT.AND P3, PT, R14, 0x1, PT ;  /* 0x000000010e00780c */ /* 0x000fe20003f64270 */
[----:B------:R-:W-:Y:S01]  /*6c70*/  UIADD3 UR13, UR5, 0x180, URZ ;  /* 0x00000180050d7890 */ /* 0x000fe2000fffe03f */
[----:B------:R-:W-:Y:S01]  /*6c80*/  ISETP.NE.AND P1, PT, R5, 0x9, PT ;  /* 0x000000090500780c */ /* 0x000fe20003f25270 */
[----:B------:R-:W-:-:S02]  /*6c90*/  UIADD3.X UR5, URZ, UR21, URZ, UP0, !UPT ;  /* 0x000000153f057290 */ /* 0x000fc400087fe43f */
[----:B------:R-:W-:Y:S01]  /*6ca0*/  UIADD3 UR14, UR8, 0x12180, URZ ;  /* 0x00012180080e7890 */ /* 0x000fe2000fffe03f */
[----:B------:R-:W-:Y:S02]  /*6cb0*/  SEL R7, RZ, 0x1, P1 ;  /* 0x00000001ff077807 */ /* 0x000fe40000800000 */
[----:B------:R-:W-:Y:S01]  /*6cc0*/  UMOV UR8, UR13 ;  /* 0x0000000d00087c82 */ /* 0x000fe20008000000 */
[----:B------:R-:W-:Y:S02]  /*6cd0*/  SEL R5, R5, RZ, P1 ;  /* 0x000000ff05057207 */ /* 0x000fe40000800000 */
[----:B------:R-:W-:Y:S01]  /*6ce0*/  LOP3.LUT R4, R4, R7, RZ, 0x3c, !PT ;  /* 0x0000000704047212 */ /* 0x000fe200078e3cff */
[----:B------:R0:W-:Y:S02]  /*6cf0*/  UTMALDG.3D [UR8], [UR4], desc[UR6] ;  /* 0x00000608040075b4 */ /* 0x0001e40008011000 */
[----:B0-----:R-:W-:Y:S01]  /*6d00*/  UMOV UR8, UR14 ;  /* 0x0000000e00087c82 */ /* 0x001fe20008000000 */
[----:B------:R-:W-:-:S02]  /*6d10*/  UMOV UR11, UR18 ;  /* 0x00000012000b7c82 */ /* 0x000fc40008000000 */
[----:B------:R0:W-:Y:S02]  /*6d20*/  UTMALDG.3D [UR8], [UR22], desc[UR6] ;  /* 0x00000608160075b4 */ /* 0x0001e40008011000 */
[----:B0-----:R-:W-:Y:S05]  /*6d30*/  @P3 BRA `(.L_x_171) ;  /* 0xfffffffc00483947 */ /* 0x001fea000383ffff */
.L_x_167:
[----:B------:R-:W-:Y:S05]  /*6d40*/  BSYNC B1 ;  /* 0x0000000000017941 */ /* 0x000fea0003800000 */
.L_x_166:
[----:B------:R-:W2:Y:S01]  /*6d50*/  LDL.64 R20, [R1] ;  /* 0x0000000001147983 */ /* 0x000ea20000100a00 */
[----:B------:R-:W-:Y:S01]  /*6d60*/  LOP3.LUT P4, RZ, R10, 0xff, RZ, 0xc0, !PT ;  /* 0x000000ff0aff7812 */ /* 0x000fe2000788c0ff */
[----:B------:R-:W-:Y:S01]  /*6d70*/  VIADD R7, R8, UR40 ;  /* 0x0000002808077c36 */ /* 0x000fe20008000000 */
[----:B------:R-:W-:Y:S01]  /*6d80*/  ULDC.64 UR4, c[0x0][0x650] ;  /* 0x0001940000047ab9 */ /* 0x000fe20000000a00 */
[----:B------:R-:W-:Y:S01]  /*6d90*/  IMAD.U32 R8, RZ, RZ, UR40 ;  /* 0x00000028ff087e24 */ /* 0x000fe2000f8e00ff */
[----:B------:R-:W-:Y:S01]  /*6da0*/  UISETP.GE.U32.AND UP0, UPT, UR40, 0x9, UPT ;  /* 0x000000092800788c */ /* 0x000fe2000bf06070 */
[----:B------:R-:W-:Y:S01]  /*6db0*/  BSSY B1, `(.L_x_172) ;  /* 0x000006b000017945 */ /* 0x000fe20003800000 */
[----:B------:R-:W-:Y:S01]  /*6dc0*/  ISETP.GT.U32.AND P1, PT, R7, 0x8, PT ;  /* 0x000000080700780c */ /* 0x000fe20003f24070 */
[----:B------:R-:W-:Y:S01]  /*6dd0*/  IMAD.MOV.U32 R22, RZ, RZ, -0x1 ;  /* 0xffffffffff167424 */ /* 0x000fe200078e00ff */
[----:B------:R-:W-:Y:S01]  /*6de0*/  PRMT R10, RZ, 0x7610, R10 ;  /* 0x00007610ff0a7816 */ /* 0x000fe2000000000a */
[----:B------:R-:W-:Y:S01]  /*6df0*/  IMAD.MOV.U32 R18, RZ, RZ, -0x1 ;  /* 0xffffffffff127424 */ /* 0x000fe200078e00ff */
[----:B------:R-:W-:Y:S01]  /*6e00*/  ISETP.LT.U32.AND P1, PT, R8, 0x9, P1 ;  /* 0x000000090800780c */ /* 0x000fe20000f21070 */
[----:B------:R-:W-:Y:S01]  /*6e10*/  IMAD.MOV.U32 R19, RZ, RZ, -0x1 ;  /* 0xffffffffff137424 */ /* 0x000fe200078e00ff */
[----:B------:R-:W-:Y:S01]  /*6e20*/  PLOP3.LUT P3, PT, PT, PT, UP0, 0x80, 0x0 ;  /* 0x000000000000781c */ /* 0x000fe20003f6f008 */
[----:B------:R-:W0:Y:S01]  /*6e30*/  @P4 S2R R5, SR_CgaCtaId ;  /* 0x0000000000054919 */ /* 0x000e220000008800 */
[----:B------:R-:W-:-:S04]  /*6e40*/  @P4 MOV R4, 0x400 ;  /* 0x0000040000044802 */ /* 0x000fc80000000f00 */
[----:B0-----:R-:W-:Y:S01]  /*6e50*/  @P4 LEA R6, R5, R4, 0x18 ;  /* 0x0000000405064211 */ /* 0x001fe200078ec0ff */
[----:B------:R-:W-:Y:S01]  /*6e60*/  IMAD.WIDE.U32 R4, R7, 0x38e38e39, RZ ;  /* 0x38e38e3907047825 */ /* 0x000fe200078e00ff */
[----:B------:R-:W-:Y:S02]  /*6e70*/  SEL R4, RZ, 0x1, !P1 ;  /* 0x00000001ff047807 */ /* 0x000fe40004800000 */
[----:B------:R0:W-:Y:S02]  /*6e80*/  @P4 SYNCS.ARRIVE.TRANS64.A1T0 RZ, [R6+URZ+0xc8], RZ ;  /* 0x0000c8ff06ff49a7 */ /* 0x0001e4000810003f */
[----:B------:R-:W-:Y:S02]  /*6e90*/  LOP3.LUT R3, R3, R4, RZ, 0x3c, !PT ;  /* 0x0000000403037212 */ /* 0x000fe400078e3cff */
[----:B------:R-:W-:Y:S02]  /*6ea0*/  PRMT R4, RZ, 0x7610, R4 ;  /* 0x00007610ff047816 */ /* 0x000fe40000000004 */
[----:B0-----:R-:W-:-:S04]  /*6eb0*/  SHF.R.U32.HI R6, RZ, 0x1, R5 ;  /* 0x00000001ff067819 */ /* 0x001fc80000011605 */
[----:B------:R-:W-:Y:S01]  /*6ec0*/  @P3 LOP3.LUT R3, R3, 0x1, R6, 0x78, !PT ;  /* 0x0000000103033812 */ /* 0x000fe200078e7806 */
[----:B------:R-:W-:Y:S01]  /*6ed0*/  IMAD R8, R6, -0x9, R7 ;  /* 0xfffffff706087824 */ /* 0x000fe200078e0207 */
[----:B--2---:R-:W-:-:S04]  /*6ee0*/  IADD3 R16, P4, R16, R20, RZ ;  /* 0x0000001410107210 */ /* 0x004fc80007f9e0ff */
[----:B------:R-:W-:Y:S01]  /*6ef0*/  ISETP.GE.U32.AND P1, PT, R16, UR4, PT ;  /* 0x0000000410007c0c */ /* 0x000fe2000bf26070 */
[----:B------:R-:W-:-:S05]  /*6f00*/  IMAD.X R17, R17, 0x1, R0, P4 ;  /* 0x0000000111117824 */ /* 0x000fca00020e0600 */
[----:B------:R-:W-:-:S13]  /*6f10*/  ISETP.GE.U32.AND.EX P1, PT, R17, UR5, PT, P1 ;  /* 0x0000000511007c0c */ /* 0x000fda000bf26110 */
[----:B------:R-:W-:Y:S05]  /*6f20*/  @P1 BRA `(.L_x_173) ;  /* 0x00000004004c1947 */ /* 0x000fea0003800000 */
[----:B------:R-:W0:Y:S01]  /*6f30*/  S2R R12, SR_CTAID.X ;  /* 0x00000000000c7919 */ /* 0x000e220000002500 */
[----:B------:R-:W-:Y:S01]  /*6f40*/  ULDC.64 UR4, c[0x0][0x628] ;  /* 0x00018a0000047ab9 */ /* 0x000fe20000000a00 */
[----:B------:R-:W1:Y:S01]  /*6f50*/  LDC R13, c[0x0][0x144] ;  /* 0x00005100ff0d7b82 */ /* 0x000e620000000800 */
[----:B------:R-:W-:Y:S01]  /*6f60*/  ISETP.NE.U32.AND P1, PT, RZ, UR4, PT ;  /* 0x00000004ff007c0c */ /* 0x000fe2000bf25070 */
[----:B------:R-:W2:Y:S01]  /*6f70*/  S2R R11, SR_CTAID.Y ;  /* 0x00000000000b7919 */ /* 0x000ea20000002600 */
[----:B------:R-:W-:Y:S01]  /*6f80*/  ULDC UR6, c[0x0][0x150] ;  /* 0x0000540000067ab9 */ /* 0x000fe20000000800 */
[----:B------:R-:W-:Y:S01]  /*6f90*/  ULDC UR7, c[0x0][0x630] ;  /* 0x00018c0000077ab9 */ /* 0x000fe20000000800 */
[----:B------:R-:W-:Y:S01]  /*6fa0*/  ISETP.NE.AND.EX P1, PT, RZ, UR5, PT, P1 ;  /* 0x00000005ff007c0c */ /* 0x000fe2000bf25310 */
[----:B------:R-:W-:Y:S01]  /*6fb0*/  IMAD.MOV.U32 R4, RZ, RZ, R16 ;  /* 0x000000ffff047224 */ /* 0x000fe200078e0010 */
[----:B0-----:R-:W-:-:S05]  /*6fc0*/  I2FP.F32.U32 R5, R12 ;  /* 0x0000000c00057245 */ /* 0x001fca0000201000 */
[----:B------:R-:W-:Y:S01]  /*6fd0*/  FMUL R14, R5, UR6 ;  /* 0x00000006050e7c20 */ /* 0x000fe20008400000 */
[----:B------:R-:W-:-:S05]  /*6fe0*/  IMAD.MOV.U32 R5, RZ, RZ, R17 ;  /* 0x000000ffff057224 */ /* 0x000fca00078e0011 */
[----:B--2---:R-:W-:Y:S05]  /*6ff0*/  @!P1 BRA `(.L_x_174) ;  /* 0x0000000000289947 */ /* 0x004fea0003800000 */
[----:B------:R-:W-:Y:S02]  /*7000*/  ULDC UR6, c[0x0][0x634] ;  /* 0x00018d0000067ab9 */ /* 0x000fe40000000800 */
[----:B------:R-:W-:-:S05]  /*7010*/  IADD3 R5, P1, R16, UR6, RZ ;  /* 0x0000000610057c10 */ /* 0x000fca000ff3e0ff */
[----:B------:R-:W-:-:S04]  /*7020*/  IMAD.X R15, RZ, RZ, R17, P1 ;  /* 0x000000ffff0f7224 */ /* 0x000fc800008e0611 */
[----:B------:R-:W-:-:S04]  /*7030*/  IMAD.WIDE.U32 R6, R15, UR4, RZ ;  /* 0x000000040f067c25 */ /* 0x000fc8000f8e00ff */
[----:B------:R-:W-:-:S04]  /*7040*/  IMAD.WIDE.U32 R6, P1, R5, UR5, R6 ;  /* 0x0000000505067c25 */ /* 0x000fc8000f820006 */
[----:B------:R-:W-:-:S04]  /*7050*/  IMAD.WIDE.U32 R4, R5, UR4, RZ ;  /* 0x0000000405047c25 */ /* 0x000fc8000f8e00ff */
[----:B------:R-:W-:Y:S01]  /*7060*/  IMAD.MOV.U32 R4, RZ, RZ, R7 ;  /* 0x000000ffff047224 */ /* 0x000fe200078e0007 */
[----:B------:R-:W-:Y:S01]  /*7070*/  IADD3 RZ, P3, R5, R6, RZ ;  /* 0x0000000605ff7210 */ /* 0x000fe20007f7e0ff */
[----:B------:R-:W-:-:S04]  /*7080*/  IMAD.X R5, RZ, RZ, RZ, P1 ;  /* 0x000000ffff057224 */ /* 0x000fc800008e06ff */
[----:B------:R-:W-:-:S08]  /*7090*/  IMAD.WIDE.U32.X R4, R15, UR5, R4, P3 ;  /* 0x000000050f047c25 */ /* 0x000fd000098e0404 */
.L_x_174:
[--C-:B------:R-:W-:Y:S01]  /*70a0*/  SHF.R.U64 R19, R4, UR7, R5.reuse ;  /* 0x0000000704137c19 */ /* 0x100fe20008001205 */
[----:B------:R-:W0:Y:S01]  /*70b0*/  F2I.U32.TRUNC.NTZ R14, R14 ;  /* 0x0000000e000e7305 */ /* 0x000e22000020f000 */
[----:B------:R-:W-:Y:S01]  /*70c0*/  SHF.R.U32.HI R4, RZ, UR7, R5 ;  /* 0x00000007ff047c19 */ /* 0x000fe20008011605 */
[----:B------:R-:W-:Y:S01]  /*70d0*/  ULDC.64 UR4, c[0x0][0x620] ;  /* 0x0001880000047ab9 */ /* 0x000fe20000000a00 */
[----:B------:R-:W-:Y:S01]  /*70e0*/  IADD3 R7, P1, RZ, -R19, RZ ;  /* 0x80000013ff077210 */ /* 0x000fe20007f3e0ff */
[----:B------:R-:W-:Y:S01]  /*70f0*/  ULDC.64 UR6, c[0x0][0x640] ;  /* 0x0001900000067ab9 */ /* 0x000fe20000000a00 */
[----:B------:R-:W2:Y:S03]  /*7100*/  LDC R18, c[0x0][0x148] ;  /* 0x00005200ff127b82 */ /* 0x000ea60000000800 */
[----:B------:R-:W-:Y:S01]  /*7110*/  IMAD.X R4, RZ, RZ, ~R4, P1 ;  /* 0x000000ffff047224 */ /* 0x000fe200008e0e04 */
[----:B------:R-:W-:-:S03]  /*7120*/  ISETP.NE.U32.AND P1, PT, RZ, UR6, PT ;  /* 0x00000006ff007c0c */ /* 0x000fc6000bf25070 */
[----:B------:R-:W-:Y:S01]  /*7130*/  IMAD R6, R4, UR4, RZ ;  /* 0x0000000404067c24 */ /* 0x000fe2000f8e02ff */
[----:B------:R-:W-:Y:S01]  /*7140*/  ISETP.NE.AND.EX P1, PT, RZ, UR7, PT, P1 ;  /* 0x00000007ff007c0c */ /* 0x000fe2000bf25310 */
[----:B------:R-:W-:Y:S01]  /*7150*/  IMAD.WIDE.U32 R4, R7, UR4, R16 ;  /* 0x0000000407047c25 */ /* 0x000fe2000f8e0010 */
[----:B------:R-:W-:-:S03]  /*7160*/  ULDC UR4, c[0x0][0x618] ;  /* 0x0001860000047ab9 */ /* 0x000fc60000000800 */
[----:B------:R-:W-:Y:S01]  /*7170*/  IMAD R7, R7, UR5, R6 ;  /* 0x0000000507077c24 */ /* 0x000fe2000f8e0206 */
[----:B------:R-:W-:Y:S01]  /*7180*/  ULDC UR5, c[0x0][0x154] ;  /* 0x0000550000057ab9 */ /* 0x000fe20000000800 */
[----:B0-----:R-:W-:Y:S02]  /*7190*/  IMAD.MOV R6, RZ, RZ, -R14 ;  /* 0x000000ffff067224 */ /* 0x001fe400078e0a0e */
[----:B------:R-:W-:Y:S02]  /*71a0*/  IMAD.IADD R5, R5, 0x1, R7 ;  /* 0x0000000105057824 */ /* 0x000fe400078e0207 */
[----:B-1----:R-:W-:Y:S01]  /*71b0*/  IMAD R12, R13, R6, R12 ;  /* 0x000000060d0c7224 */ /* 0x002fe200078e020c */
[----:B------:R-:W-:Y:S02]  /*71c0*/  I2FP.F32.U32 R6, R11 ;  /* 0x0000000b00067245 */ /* 0x000fe40000201000 */
[--C-:B------:R-:W-:Y:S02]  /*71d0*/  SHF.R.U64 R13, R4, UR4, R5.reuse ;  /* 0x00000004040d7c19 */ /* 0x100fe40008001205 */
[----:B------:R-:W-:Y:S01]  /*71e0*/  SHF.R.U32.HI R4, RZ, UR4, R5 ;  /* 0x00000004ff047c19 */ /* 0x000fe20008011605 */
[----:B------:R-:W-:Y:S01]  /*71f0*/  FMUL R6, R6, UR5 ;  /* 0x0000000506067c20 */ /* 0x000fe20008400000 */
[----:B------:R-:W-:-:S02]  /*7200*/  ULDC UR4, c[0x0][0x608] ;  /* 0x0001820000047ab9 */ /* 0x000fc40000000800 */
[--C-:B------:R-:W-:Y:S01]  /*7210*/  SHF.R.U64 R15, R13, UR4, R4.reuse ;  /* 0x000000040d0f7c19 */ /* 0x100fe20008001204 */
[----:B------:R0:W1:Y:S01]  /*7220*/  F2I.U32.TRUNC.NTZ R20, R6 ;  /* 0x0000000600147305 */ /* 0x000062000020f000 */
[----:B------:R-:W-:Y:S01]  /*7230*/  SHF.R.U32.HI R4, RZ, UR4, R4 ;  /* 0x00000004ff047c19 */ /* 0x000fe20008011604 */
[----:B------:R-:W-:-:S03]  /*7240*/  ULDC UR4, c[0x0][0x658] ;  /* 0x0001960000047ab9 */ /* 0x000fc60000000800 */
[--C-:B------:R-:W-:Y:S02]  /*7250*/  SHF.R.U64 R14, R15, UR4, R4.reuse ;  /* 0x000000040f0e7c19 */ /* 0x100fe40008001204 */
[----:B------:R-:W-:-:S03]  /*7260*/  SHF.R.U32.HI R21, RZ, UR4, R4 ;  /* 0x00000004ff157c19 */ /* 0x000fc60008011604 */
[----:B------:R-:W-:Y:S02]  /*7270*/  IMAD.MOV.U32 R4, RZ, RZ, R14 ;  /* 0x000000ffff047224 */ /* 0x000fe400078e000e */
[----:B------:R-:W-:Y:S01]  /*7280*/  IMAD.MOV.U32 R5, RZ, RZ, R21 ;  /* 0x000000ffff057224 */ /* 0x000fe200078e0015 */
[----:B0-----:R-:W-:Y:S06]  /*7290*/  @!P1 BRA `(.L_x_175) ;  /* 0x0000000000289947 */ /* 0x001fec0003800000 */
        /* <DEDUP_REMOVED lines=10> */
.L_x_175:
[----:B------:R-:W-:Y:S01]  /*7340*/  ISETP.NE.AND P1, PT, R2, 0x1, PT ;  /* 0x000000010200780c */ /* 0x000fe20003f25270 */
[----:B------:R-:W-:Y:S01]  /*7350*/  ULDC UR4, c[0x0][0x648] ;  /* 0x0001920000047ab9 */ /* 0x000fe20000000800 */
[----:B------:R-:W-:Y:S01]  /*7360*/  LOP3.LUT R15, R15, UR16, RZ, 0xc0, !PT ;  /* 0x000000100f0f7c12 */ /* 0x000fe2000f8ec0ff */
[----:B-1----:R-:W-:Y:S01]  /*7370*/  IMAD.MOV R20, RZ, RZ, -R20 ;  /* 0x000000ffff147224 */ /* 0x002fe200078e0a14 */
[----:B------:R-:W-:Y:S01]  /*7380*/  SHF.R.U64 R4, R4, UR4, R5 ;  /* 0x0000000404047c19 */ /* 0x000fe20008001205 */
[----:B------:R-:W-:Y:S01]  /*7390*/  ULDC UR4, c[0x0][0x638] ;  /* 0x00018e0000047ab9 */ /* 0x000fe20000000800 */
[----:B------:R-:W-:Y:S01]  /*73a0*/  LOP3.LUT R13, R13, UR15, RZ, 0xc0, !PT ;  /* 0x0000000f0d0d7c12 */ /* 0x000fe2000f8ec0ff */
[----:B------:R-:W-:Y:S02]  /*73b0*/  ULDC UR5, c[0x0][0x610] ;  /* 0x0001840000057ab9 */ /* 0x000fe40000000800 */
[----:B------:R-:W-:Y:S02]  /*73c0*/  IMAD.MOV R5, RZ, RZ, -R4 ;  /* 0x000000ffff057224 */ /* 0x000fe400078e0a04 */
[----:B------:R-:W-:-:S02]  /*73d0*/  IMAD R15, R4, UR17, R15 ;  /* 0x00000011040f7c24 */ /* 0x000fc4000f8e020f */
[----:B--2---:R-:W-:Y:S02]  /*73e0*/  @P1 IMAD R12, R18, R20, R11 ;  /* 0x00000014120c1224 */ /* 0x004fe400078e020b */
[----:B------:R-:W-:Y:S01]  /*73f0*/  IMAD R14, R5, UR4, R14 ;  /* 0x00000004050e7c24 */ /* 0x000fe2000f8e020e */
[----:B------:R-:W-:Y:S01]  /*7400*/  ULDC UR4, c[0x0][0x600] ;  /* 0x0001800000047ab9 */ /* 0x000fe20000000800 */
[----:B------:R-:W-:Y:S02]  /*7410*/  IMAD R12, R15, UR5, R12 ;  /* 0x000000050f0c7c24 */ /* 0x000fe4000f8e020c */
[----:B------:R-:W-:Y:S02]  /*7420*/  IMAD R5, R14, UR4, R13 ;  /* 0x000000040e057c24 */ /* 0x000fe4000f8e020d */
[----:B------:R-:W-:-:S03]  /*7430*/  IMAD.MOV.U32 R4, RZ, RZ, 0x1 ;  /* 0x00000001ff047424 */ /* 0x000fc600078e00ff */
[----:B------:R-:W-:Y:S02]  /*7440*/  SEL R18, R5, R12, !P1 ;  /* 0x0000000c05127207 */ /* 0x000fe40004800000 */
[----:B------:R-:W-:-:S07]  /*7450*/  SEL R22, R12, R5, !P1 ;  /* 0x000000050c167207 */ /* 0x000fce0004800000 */
.L_x_173:
[----:B------:R-:W-:Y:S05]  /*7460*/  BSYNC B1 ;  /* 0x0000000000017941 */ /* 0x000fea0003800000 */
.L_x_172:
[----:B------:R-:W-:-:S13]  /*7470*/  LOP3.LUT P1, RZ, R4, 0xff, RZ, 0xc0, !PT ;  /* 0x000000ff04ff7812 */ /* 0x000fda000782c0ff */
[----:B------:R-:W-:Y:S05]  /*7480*/  @P1 BRA `(.L_x_176) ;  /* 0xfffffff400401947 */ /* 0x000fea000383ffff */
[----:B------:R-:W-:Y:S05]  /*7490*/  BSYNC B0 ;  /* 0x0000000000007941 */ /* 0x000fea0003800000 */
.L_x_164:
[----:B------:R-:W-:-:S03]  /*74a0*/  UMOV UR4, 0xffffffff ;  /* 0xffffffff00047882 */ /* 0x000fc60000000000 */
[----:B------:R-:W-:Y:S05]  /*74b0*/  BRA.DIV UR4, `(.L_x_177) ;  /* 0x0000000604fc7947 */ /* 0x000fea000b800000 */
[----:B------:R-:W-:-:S13]  /*74c0*/  ELECT P6, URZ, PT ;  /* 0x00000000003f782f */ /* 0x000fda00038c0000 */
.L_x_198:
[----:B------:R-:W-:Y:S04]  /*74d0*/  BSSY B0, `(.L_x_178) ;  /* 0x0000058000007945 */ /* 0x000fe80003800000 */
[----:B------:R-:W-:Y:S05]  /*74e0*/  @!P6 BRA `(.L_x_179) ;  /* 0x000000040058e947 */ /* 0x000fea0003800000 */
[----:B------:R-:W-:-:S04]  /*74f0*/  LOP3.LUT R23, R23, 0x2, RZ, 0xfc, !PT ;  /* 0x0000000217177812 */ /* 0x000fc800078efcff */
[----:B------:R-:W-:-:S13]  /*7500*/  ISETP.NE.AND P0, PT, R23, 0x3, PT ;  /* 0x000000031700780c */ /* 0x000fda0003f05270 */
[----:B------:R-:W-:Y:S05]  /*7510*/  @!P0 BRA `(.L_x_180) ;  /* 0x0000000000048947 */ /* 0x000fea0003800000 */
[----:B------:R-:W-:Y:S01]  /*7520*/  BPT.TRAP 0x1 ;  /* 0x000000040000795c */ /* 0x000fe20000300000 */
.L_x_180:
[----:B------:R-:W0:Y:S01]  /*7530*/  S2R R5, SR_CgaCtaId ;  /* 0x0000000000057919 */ /* 0x000e220000008800 */
[----:B------:R-:W-:Y:S02]  /*7540*/  MOV R0, 0x400 ;  /* 0x0000040000007802 */ /* 0x000fe40000000f00 */
[----:B------:R-:W-:Y:S02]  /*7550*/  SHF.L.U32 R2, R3, 0x1f, RZ ;  /* 0x0000001f03027819 */ /* 0x000fe400000006ff */
[----:B0-----:R-:W-:-:S05]  /*7560*/  LEA R5, R5, R0, 0x18 ;  /* 0x0000000005057211 */ /* 0x001fca00078ec0ff */
[----:B------:R-:W-:-:S04]  /*7570*/  VIADD R5, R5, 0x48 ;  /* 0x0000004805057836 */ /* 0x000fc80000000000 */
[C---:B------:R-:W-:Y:S02]  /*7580*/  IMAD R7, R8.reuse, 0x8, R5 ;  /* 0x0000000808077824 */ /* 0x040fe400078e0205 */
[----:B------:R-:W-:Y:S02]  /*7590*/  VIADD R8, R8, 0x1 ;  /* 0x0000000108087836 */ /* 0x000fe40000000000 */
[----:B------:R-:W0:Y:S03]  /*75a0*/  SYNCS.PHASECHK.TRANS64.TRYWAIT P0, [R7+URZ], R2 ;  /* 0x00000002070075a7 */ /* 0x000e26000800017f */
[----:B------:R-:W-:-:S04]  /*75b0*/  ISETP.NE.AND P1, PT, R8, 0x9, PT ;  /* 0x000000090800780c */ /* 0x000fc80003f25270 */
[----:B------:R-:W-:Y:S02]  /*75c0*/  SEL R0, RZ, 0x1, P1 ;  /* 0x00000001ff007807 */ /* 0x000fe40000800000 */
[----:B------:R-:W-:Y:S02]  /*75d0*/  SEL R8, R8, RZ, P1 ;  /* 0x000000ff08087207 */ /* 0x000fe40000800000 */
[----:B------:R-:W-:-:S03]  /*75e0*/  LOP3.LUT R9, R3, R0, RZ, 0x3c, !PT ;  /* 0x0000000003097212 */ /* 0x000fc600078e3cff */
[----:B------:R-:W-:Y:S01]  /*75f0*/  IMAD R6, R8, 0x8, R5 ;  /* 0x0000000808067824 */ /* 0x000fe200078e0205 */
[----:B------:R-:W-:Y:S01]  /*7600*/  SHF.L.U32 R3, R9, 0x1f, RZ ;  /* 0x0000001f09037819 */ /* 0x000fe200000006ff */
[----:B0-----:R-:W-:Y:S06]  /*7610*/  @!P0 BRA `(.L_x_181) ;  /* 0x0000000400c48947 */ /* 0x001fec0003800000 */
.L_x_199:
[----:B------:R-:W1:Y:S01]  /*7620*/  SYNCS.PHASECHK.TRANS64.TRYWAIT P0, [R6+URZ], R3 ;  /* 0x00000003060075a7 */ /* 0x000e62000800017f */
[----:B------:R-:W-:-:S05]  /*7630*/  VIADD R0, R8, 0x1 ;  /* 0x0000000108007836 */ /* 0x000fca0000000000 */
[----:B------:R-:W-:-:S04]  /*7640*/  ISETP.NE.AND P1, PT, R0, 0x9, PT ;  /* 0x000000090000780c */ /* 0x000fc80003f25270 */
[----:B0-----:R-:W-:Y:S02]  /*7650*/  SEL R2, RZ, 0x1, P1 ;  /* 0x00000001ff027807 */ /* 0x001fe40000800000 */
[----:B------:R-:W-:Y:S02]  /*7660*/  SEL R0, R0, RZ, P1 ;  /* 0x000000ff00007207 */ /* 0x000fe40000800000 */
[----:B------:R-:W-:-:S03]  /*7670*/  LOP3.LUT R9, R9, R2, RZ, 0x3c, !PT ;  /* 0x0000000209097212 */ /* 0x000fc600078e3cff */
[----:B------:R-:W-:Y:S01]  /*7680*/  IMAD R7, R0, 0x8, R5 ;  /* 0x0000000800077824 */ /* 0x000fe200078e0205 */
[----:B------:R-:W-:Y:S01]  /*7690*/  SHF.L.U32 R4, R9, 0x1f, RZ ;  /* 0x0000001f09047819 */ /* 0x000fe200000006ff */
[----:B-1----:R-:W-:Y:S06]  /*76a0*/  @!P0 BRA `(.L_x_182) ;  /* 0x0000000400b48947 */ /* 0x002fec0003800000 */
.L_x_200:
[----:B------:R-:W1:Y:S01]  /*76b0*/  SYNCS.PHASECHK.TRANS64.TRYWAIT P0, [R7+URZ], R4 ;  /* 0x00000004070075a7 */ /* 0x000e62000800017f */
[----:B------:R-:W-:-:S05]  /*76c0*/  VIADD R0, R0, 0x1 ;  /* 0x0000000100007836 */ /* 0x000fca0000000000 */
[----:B------:R-:W-:-:S04]  /*76d0*/  ISETP.NE.AND P1, PT, R0, 0x9, PT ;  /* 0x000000090000780c */ /* 0x000fc80003f25270 */
[----:B------:R-:W-:Y:S02]  /*76e0*/  SEL R2, RZ, 0x1, P1 ;  /* 0x00000001ff027807 */ /* 0x000fe40000800000 */
[----:B------:R-:W-:Y:S02]  /*76f0*/  SEL R0, R0, RZ, P1 ;  /* 0x000000ff00007207 */ /* 0x000fe40000800000 */
[----:B------:R-:W-:-:S03]  /*7700*/  LOP3.LUT R9, R9, R2, RZ, 0x3c, !PT ;  /* 0x0000000209097212 */ /* 0x000fc600078e3cff */
[----:B0-----:R-:W-:Y:S01]  /*7710*/  IMAD R6, R0, 0x8, R5 ;  /* 0x0000000800067824 */ /* 0x001fe200078e0205 */
[----:B------:R-:W-:Y:S01]  /*7720*/  SHF.L.U32 R3, R9, 0x1f, RZ ;  /* 0x0000001f09037819 */ /* 0x000fe200000006ff */
[----:B-1----:R-:W-:Y:S06]  /*7730*/  @!P0 BRA `(.L_x_183) ;  /* 0x0000000400a48947 */ /* 0x002fec0003800000 */
.L_x_201:
        /* <DEDUP_REMOVED lines=9> */
.L_x_202:
        /* <DEDUP_REMOVED lines=9> */
.L_x_203:
        /* <DEDUP_REMOVED lines=9> */
.L_x_204:
        /* <DEDUP_REMOVED lines=9> */
.L_x_205:
[----:B------:R-:W1:Y:S01]  /*7980*/  SYNCS.PHASECHK.TRANS64.TRYWAIT P0, [R6+URZ], R3 ;  /* 0x00000003060075a7 */ /* 0x000e62000800017f */
[----:B------:R-:W-:-:S05]  /*7990*/  VIADD R0, R0, 0x1 ;  /* 0x0000000100007836 */ /* 0x000fca0000000000 */
[----:B------:R-:W-:-:S04]  /*79a0*/  ISETP.NE.AND P1, PT, R0, 0x9, PT ;  /* 0x000000090000780c */ /* 0x000fc80003f25270 */
[----:B------:R-:W-:Y:S02]  /*79b0*/  SEL R2, RZ, 0x1, P1 ;  /* 0x00000001ff027807 */ /* 0x000fe40000800000 */
[----:B------:R-:W-:Y:S02]  /*79c0*/  SEL R0, R0, RZ, P1 ;  /* 0x000000ff00007207 */ /* 0x000fe40000800000 */
[----:B------:R-:W-:Y:S01]  /*79d0*/  LOP3.LUT R2, R9, R2, RZ, 0x3c, !PT ;  /* 0x0000000209027212 */ /* 0x000fe200078e3cff */
[----:B-1----:R-:W-:Y:S06]  /*79e0*/  @!P0 BRA `(.L_x_188) ;  /* 0x00000004005c8947 */ /* 0x002fec0003800000 */
.L_x_206:
[----:B------:R-:W-:Y:S01]  /*79f0*/  IMAD R5, R0, 0x8, R5 ;  /* 0x0000000800057824 */ /* 0x000fe200078e0205 */
[----:B------:R-:W-:-:S07]  /*7a00*/  SHF.L.U32 R0, R2, 0x1f, RZ ;  /* 0x0000001f02007819 */ /* 0x000fce00000006ff */
.L_x_189:
[----:B--2---:R2:W3:Y:S02]  /*7a10*/  SYNCS.PHASECHK.TRANS64.TRYWAIT P0, [R5+URZ], R0 ;  /* 0x00000000050075a7 */ /* 0x0044e4000800017f */
[----:B---3--:R-:W-:Y:S05]  /*7a20*/  @!P0 NANOSLEEP.SYNCS 0x989680 ;  /* 0x009896800000895d */ /* 0x008fea0003900000 */
[----:B------:R-:W3:Y:S02]  /*7a30*/  @!P0 SYNCS.PHASECHK.TRANS64 P0, [R5+URZ], R0 ;  /* 0x00000000050085a7 */ /* 0x000ee4000800007f */
[----:B---3--:R-:W-:Y:S05]  /*7a40*/  @!P0 BRA `(.L_x_189) ;  /* 0xfffffffc00f08947 */ /* 0x008fea000383ffff */
.L_x_179:
[----:B------:R-:W-:Y:S05]  /*7a50*/  BSYNC B0 ;  /* 0x0000000000007941 */ /* 0x000fea0003800000 */
.L_x_178:
[----:B------:R-:W-:Y:S05]  /*7a60*/  EXIT ;  /* 0x000000000000794d */ /* 0x000fea0003800000 */
.L_x_16:
[----:B0-----:R-:W-:-:S04]  /*7a70*/  IMAD.U32 R3, RZ, RZ, UR43 ;  /* 0x0000002bff037e24 */ /* 0x001fc8000f8e00ff */
[----:B------:R0:W1:Y:S03]  /*7a80*/  SYNCS.PHASECHK.TRANS64.TRYWAIT P0, [R3+URZ+-0x8], R0 ;  /* 0xfffff800030075a7 */ /* 0x000066000800017f */
[----:B-1----:R-:W-:Y:S05]  /*7a90*/  @!P0 NANOSLEEP.SYNCS 0x989680 ;  /* 0x009896800000895d */ /* 0x002fea0003900000 */
[----:B------:R-:W1:Y:S02]  /*7aa0*/  @!P0 SYNCS.PHASECHK.TRANS64 P0, [R3+URZ+-0x8], R0 ;  /* 0xfffff800030085a7 */ /* 0x000e64000800007f */
[----:B-1----:R-:W-:Y:S05]  /*7ab0*/  @!P0 BRA `(.L_x_16) ;  /* 0xfffffffc00ec8947 */ /* 0x002fea000383ffff */
[----:B------:R-:W-:Y:S05]  /*7ac0*/  BRA `(.L_x_190) ;  /* 0xffffff9800d47947 */ /* 0x000fea000383ffff */
.L_x_21:
[----:B-1----:R1:W2:Y:S02]  /*7ad0*/  SYNCS.PHASECHK.TRANS64.TRYWAIT P1, [R3+URZ], R0 ;  /* 0x00000000030075a7 */ /* 0x0022a4000802017f */
[----:B--2---:R-:W-:Y:S05]  /*7ae0*/  @!P1 NANOSLEEP.SYNCS 0x989680 ;  /* 0x009896800000995d */ /* 0x004fea0003900000 */
[----:B------:R-:W2:Y:S02]  /*7af0*/  @!P1 SYNCS.PHASECHK.TRANS64 P1, [R3+URZ], R0 ;  /* 0x00000000030095a7 */ /* 0x000ea4000802007f */
[----:B--2---:R-:W-:Y:S05]  /*7b00*/  @!P1 BRA `(.L_x_21) ;  /* 0xfffffffc00f09947 */ /* 0x004fea000383ffff */
[----:B------:R-:W-:Y:S05]  /*7b10*/  BRA `(.L_x_20) ;  /* 0xffffff9c00487947 */ /* 0x000fea000383ffff */
.L_x_26:
[----:B-1----:R-:W-:-:S04]  /*7b20*/  IMAD.U32 R4, RZ, RZ, UR4 ;  /* 0x00000004ff047e24 */ /* 0x002fc8000f8e00ff */
[----:B------:R1:W2:Y:S03]  /*7b30*/  SYNCS.PHASECHK.TRANS64.TRYWAIT P1, [R4+URZ], R3 ;  /* 0x00000003040075a7 */ /* 0x0002a6000802017f */
[----:B--2---:R-:W-:Y:S05]  /*7b40*/  @!P1 NANOSLEEP.SYNCS 0x989680 ;  /* 0x009896800000995d */ /* 0x004fea0003900000 */
[----:B------:R-:W2:Y:S02]  /*7b50*/  @!P1 SYNCS.PHASECHK.TRANS64 P1, [R4+URZ], R3 ;  /* 0x00000003040095a7 */ /* 0x000ea4000802007f */
[----:B--2---:R-:W-:Y:S05]  /*7b60*/  @!P1 BRA `(.L_x_26) ;  /* 0xfffffffc00ec9947 */ /* 0x004fea000383ffff */
[----:B------:R-:W-:Y:S05]  /*7b70*/  BRA `(.L_x_25) ;  /* 0xffffffa000187947 */ /* 0x000fea000383ffff */
.L_x_32:
[----:B0-----:R-:W-:-:S04]  /*7b80*/  IMAD.U32 R3, RZ, RZ, UR43 ;  /* 0x0000002bff037e24 */ /* 0x001fc8000f8e00ff */
[----:B------:R0:W1:Y:S03]  /*7b90*/  SYNCS.PHASECHK.TRANS64.TRYWAIT P0, [R3+URZ+0x8], R0 ;  /* 0x00000800030075a7 */ /* 0x000066000800017f */
[----:B-1----:R-:W-:Y:S05]  /*7ba0*/  @!P0 NANOSLEEP.SYNCS 0x989680 ;  /* 0x009896800000895d */ /* 0x002fea0003900000 */
[----:B------:R-:W1:Y:S02]  /*7bb0*/  @!P0 SYNCS.PHASECHK.TRANS64 P0, [R3+URZ+0x8], R0 ;  /* 0x00000800030085a7 */ /* 0x000e64000800007f */
[----:B-1----:R-:W-:Y:S05]  /*7bc0*/  @!P0 BRA `(.L_x_32) ;  /* 0xfffffffc00ec8947 */ /* 0x002fea000383ffff */
[----:B------:R-:W-:Y:S05]  /*7bd0*/  BRA `(.L_x_191) ;  /* 0xffffffa400447947 */ /* 0x000fea000383ffff */
.L_x_165:
[----:B------:R-:W-:Y:S01]  /*7be0*/  BSSY B1, `(.L_x_192) ;  /* 0x0000006000017945 */ /* 0x000fe20003800000 */
[----:B------:R-:W-:-:S07]  /*7bf0*/  IMAD.MOV.U32 R15, RZ, RZ, -0x1 ;  /* 0xffffffffff0f7424 */ /* 0x000fce00078e00ff */
[----:B-----5:R-:W-:Y:S05]  /*7c00*/  WARPSYNC.COLLECTIVE R15, `(.L_x_193) ;  /* 0x000000000f0c7348 */ /* 0x020fea0003c00000 */
[----:B------:R-:W-:Y:S02]  /*7c10*/  ELECT P6, UR62, PT ;  /* 0x00000000003e782f */ /* 0x000fe400038c0000 */
[----:B------:R-:W-:Y:S01]  /*7c20*/  MOV R14, UR62 ;  /* 0x0000003e000e7c02 */ /* 0x000fe20008000f00 */
[----:B-----5:R-:W-:Y:S10]  /*7c30*/  ENDCOLLECTIVE ;  /* 0x000000000000791b */ /* 0x020ff40003800000 */
.L_x_193:
[----:B------:R-:W-:Y:S05]  /*7c40*/  BSYNC B1 ;  /* 0x0000000000017941 */ /* 0x000fea0003800000 */
.L_x_192:
[----:B------:R-:W-:Y:S05]  /*7c50*/  BRA `(.L_x_194) ;  /* 0xffffffec00587947 */ /* 0x000fea000383ffff */
.L_x_168:
[----:B-1----:R1:W2:Y:S02]  /*7c60*/  SYNCS.PHASECHK.TRANS64.TRYWAIT P1, [R11+URZ+0x48], R6 ;  /* 0x000048060b0075a7 */ /* 0x0022a4000802017f */
[----:B--2---:R-:W-:Y:S05]  /*7c70*/  @!P1 NANOSLEEP.SYNCS 0x989680 ;  /* 0x009896800000995d */ /* 0x004fea0003900000 */
[----:B------:R-:W2:Y:S02]  /*7c80*/  @!P1 SYNCS.PHASECHK.TRANS64 P1, [R11+URZ+0x48], R6 ;  /* 0x000048060b0095a7 */ /* 0x000ea4000802007f */
[----:B--2---:R-:W-:Y:S05]  /*7c90*/  @!P1 BRA `(.L_x_168) ;  /* 0xfffffffc00f09947 */ /* 0x004fea000383ffff */
[----:B------:R-:W-:Y:S05]  /*7ca0*/  BRA `(.L_x_195) ;  /* 0xffffffec008c7947 */ /* 0x000fea000383ffff */
.L_x_177:
[----:B------:R-:W-:Y:S01]  /*7cb0*/  BSSY B0, `(.L_x_196) ;  /* 0x0000006000007945 */ /* 0x000fe20003800000 */
[----:B------:R-:W-:-:S07]  /*7cc0*/  IMAD.MOV.U32 R15, RZ, RZ, -0x1 ;  /* 0xffffffffff0f7424 */ /* 0x000fce00078e00ff */
[----:B-----5:R-:W-:Y:S05]  /*7cd0*/  WARPSYNC.COLLECTIVE R15, `(.L_x_197) ;  /* 0x000000000f0c7348 */ /* 0x020fea0003c00000 */
[----:B------:R-:W-:Y:S02]  /*7ce0*/  ELECT P6, UR62, PT ;  /* 0x00000000003e782f */ /* 0x000fe400038c0000 */
[----:B------:R-:W-:Y:S01]  /*7cf0*/  MOV R14, UR62 ;  /* 0x0000003e000e7c02 */ /* 0x000fe20008000f00 */
[----:B-----5:R-:W-:Y:S10]  /*7d00*/  ENDCOLLECTIVE ;  /* 0x000000000000791b */ /* 0x020ff40003800000 */
.L_x_197:
[----:B------:R-:W-:Y:S05]  /*7d10*/  BSYNC B0 ;  /* 0x0000000000007941 */ /* 0x000fea0003800000 */
.L_x_196:
[----:B------:R-:W-:Y:S05]  /*7d20*/  BRA `(.L_x_198) ;  /* 0xfffffff400e87947 */ /* 0x000fea000383ffff */
.L_x_181:
[----:B0-----:R0:W1:Y:S02]  /*7d30*/  SYNCS.PHASECHK.TRANS64.TRYWAIT P0, [R7+URZ], R2 ;  /* 0x00000002070075a7 */ /* 0x001064000800017f */
[----:B-1----:R-:W-:Y:S05]  /*7d40*/  @!P0 NANOSLEEP.SYNCS 0x989680 ;  /* 0x009896800000895d */ /* 0x002fea0003900000 */
[----:B------:R-:W1:Y:S02]  /*7d50*/  @!P0 SYNCS.PHASECHK.TRANS64 P0, [R7+URZ], R2 ;  /* 0x00000002070085a7 */ /* 0x000e64000800007f */
[----:B-1----:R-:W-:Y:S05]  /*7d60*/  @!P0 BRA `(.L_x_181) ;  /* 0xfffffffc00f08947 */ /* 0x002fea000383ffff */
[----:B------:R-:W-:Y:S05]  /*7d70*/  BRA `(.L_x_199) ;  /* 0xfffffff800287947 */ /* 0x000fea000383ffff */
.L_x_182:
[----:B0-----:R0:W1:Y:S02]  /*7d80*/  SYNCS.PHASECHK.TRANS64.TRYWAIT P0, [R6+URZ], R3 ;  /* 0x00000003060075a7 */ /* 0x001064000800017f */
[----:B-1----:R-:W-:Y:S05]  /*7d90*/  @!P0 NANOSLEEP.SYNCS 0x989680 ;  /* 0x009896800000895d */ /* 0x002fea0003900000 */
[----:B------:R-:W1:Y:S02]  /*7da0*/  @!P0 SYNCS.PHASECHK.TRANS64 P0, [R6+URZ], R3 ;  /* 0x00000003060085a7 */ /* 0x000e64000800007f */
[----:B-1----:R-:W-:Y:S05]  /*7db0*/  @!P0 BRA `(.L_x_182) ;  /* 0xfffffffc00f08947 */ /* 0x002fea000383ffff */
[----:B------:R-:W-:Y:S05]  /*7dc0*/  BRA `(.L_x_200) ;  /* 0xfffffff800387947 */ /* 0x000fea000383ffff */
.L_x_183:
[----:B0-----:R0:W1:Y:S02]  /*7dd0*/  SYNCS.PHASECHK.TRANS64.TRYWAIT P0, [R7+URZ], R4 ;  /* 0x00000004070075a7 */ /* 0x001064000800017f */
[----:B-1----:R-:W-:Y:S05]  /*7de0*/  @!P0 NANOSLEEP.SYNCS 0x989680 ;  /* 0x009896800000895d */ /* 0x002fea0003900000 */
[----:B------:R-:W1:Y:S02]  /*7df0*/  @!P0 SYNCS.PHASECHK.TRANS64 P0, [R7+URZ], R4 ;  /* 0x00000004070085a7 */ /* 0x000e64000800007f */
[----:B-1----:R-:W-:Y:S05]  /*7e00*/  @!P0 BRA `(.L_x_183) ;  /* 0xfffffffc00f08947 */ /* 0x002fea000383ffff */
[----:B------:R-:W-:Y:S05]  /*7e10*/  BRA `(.L_x_201) ;  /* 0xfffffff800487947 */ /* 0x000fea000383ffff */
.L_x_184:
[----:B0-----:R0:W1:Y:S02]  /*7e20*/  SYNCS.PHASECHK.TRANS64.TRYWAIT P0, [R6+URZ], R3 ;  /* 0x00000003060075a7 */ /* 0x001064000800017f */
[----:B-1----:R-:W-:Y:S05]  /*7e30*/  @!P0 NANOSLEEP.SYNCS 0x989680 ;  /* 0x009896800000895d */ /* 0x002fea0003900000 */
[----:B------:R-:W1:Y:S02]  /*7e40*/  @!P0 SYNCS.PHASECHK.TRANS64 P0, [R6+URZ], R3 ;  /* 0x00000003060085a7 */ /* 0x000e64000800007f */
[----:B-1----:R-:W-:Y:S05]  /*7e50*/  @!P0 BRA `(.L_x_184) ;  /* 0xfffffffc00f08947 */ /* 0x002fea000383ffff */
[----:B------:R-:W-:Y:S05]  /*7e60*/  BRA `(.L_x_202) ;  /* 0xfffffff800587947 */ /* 0x000fea000383ffff */
.L_x_185:
[----:B0-----:R0:W1:Y:S02]  /*7e70*/  SYNCS.PHASECHK.TRANS64.TRYWAIT P0, [R7+URZ], R4 ;  /* 0x00000004070075a7 */ /* 0x001064000800017f */
[----:B-1----:R-:W-:Y:S05]  /*7e80*/  @!P0 NANOSLEEP.SYNCS 0x989680 ;  /* 0x009896800000895d */ /* 0x002fea0003900000 */
[----:B------:R-:W1:Y:S02]  /*7e90*/  @!P0 SYNCS.PHASECHK.TRANS64 P0, [R7+URZ], R4 ;  /* 0x00000004070085a7 */ /* 0x000e64000800007f */
[----:B-1----:R-:W-:Y:S05]  /*7ea0*/  @!P0 BRA `(.L_x_185) ;  /* 0xfffffffc00f08947 */ /* 0x002fea000383ffff */
[----:B------:R-:W-:Y:S05]  /*7eb0*/  BRA `(.L_x_203) ;  /* 0xfffffff800687947 */ /* 0x000fea000383ffff */
.L_x_186:
[----:B0-----:R0:W1:Y:S02]  /*7ec0*/  SYNCS.PHASECHK.TRANS64.TRYWAIT P0, [R6+URZ], R3 ;  /* 0x00000003060075a7 */ /* 0x001064000800017f */
[----:B-1----:R-:W-:Y:S05]  /*7ed0*/  @!P0 NANOSLEEP.SYNCS 0x989680 ;  /* 0x009896800000895d */ /* 0x002fea0003900000 */
[----:B------:R-:W1:Y:S02]  /*7ee0*/  @!P0 SYNCS.PHASECHK.TRANS64 P0, [R6+URZ], R3 ;  /* 0x00000003060085a7 */ /* 0x000e64000800007f */
[----:B-1----:R-:W-:Y:S05]  /*7ef0*/  @!P0 BRA `(.L_x_186) ;  /* 0xfffffffc00f08947 */ /* 0x002fea000383ffff */
[----:B------:R-:W-:Y:S05]  /*7f00*/  BRA `(.L_x_204) ;  /* 0xfffffff800787947 */ /* 0x000fea000383ffff */
.L_x_187:
[----:B0-----:R0:W1:Y:S02]  /*7f10*/  SYNCS.PHASECHK.TRANS64.TRYWAIT P0, [R7+URZ], R4 ;  /* 0x00000004070075a7 */ /* 0x001064000800017f */
[----:B-1----:R-:W-:Y:S05]  /*7f20*/  @!P0 NANOSLEEP.SYNCS 0x989680 ;  /* 0x009896800000895d */ /* 0x002fea0003900000 */
[----:B------:R-:W1:Y:S02]  /*7f30*/  @!P0 SYNCS.PHASECHK.TRANS64 P0, [R7+URZ], R4 ;  /* 0x00000004070085a7 */ /* 0x000e64000800007f */
[----:B-1----:R-:W-:Y:S05]  /*7f40*/  @!P0 BRA `(.L_x_187) ;  /* 0xfffffffc00f08947 */ /* 0x002fea000383ffff */
[----:B------:R-:W-:Y:S05]  /*7f50*/  BRA `(.L_x_205) ;  /* 0xfffffff800887947 */ /* 0x000fea000383ffff */
.L_x_188:
[----:B-1----:R1:W2:Y:S02]  /*7f60*/  SYNCS.PHASECHK.TRANS64.TRYWAIT P0, [R6+URZ], R3 ;  /* 0x00000003060075a7 */ /* 0x0022a4000800017f */
[----:B--2---:R-:W-:Y:S05]  /*7f70*/  @!P0 NANOSLEEP.SYNCS 0x989680 ;  /* 0x009896800000895d */ /* 0x004fea0003900000 */
[----:B------:R-:W2:Y:S02]  /*7f80*/  @!P0 SYNCS.PHASECHK.TRANS64 P0, [R6+URZ], R3 ;  /* 0x00000003060085a7 */ /* 0x000ea4000800007f */
[----:B--2---:R-:W-:Y:S05]  /*7f90*/  @!P0 BRA `(.L_x_188) ;  /* 0xfffffffc00f08947 */ /* 0x004fea000383ffff */
[----:B------:R-:W-:Y:S05]  /*7fa0*/  BRA `(.L_x_206) ;  /* 0xfffffff800907947 */ /* 0x000fea000383ffff */
.L_x_207:
[----:B------:R-:W-:-:S00]  /*7fb0*/  BRA `(.L_x_207) ;  /* 0xfffffffc00fc7947 */ /* 0x000fc0000383ffff */
[----:B------:R-:W-:-:S00]  /*7fc0*/  NOP ;  /* 0x0000000000007918 */ /* 0x000fc00000000000 */
        /* <DEDUP_REMOVED lines=11> */
.L_x_208:


//--------------------- .nv.global.init           --------------------------
	.section	.nv.global.init,"aw",@progbits
.nv.global.init:
	.type		$str$22,@object
	.size		$str$22,($str$23 - $str$22)
$str$22:
        /*0000*/ 	.byte	0x6b, 0x5f, 0x74, 0x69, 0x6c, 0x65, 0x5f, 0x63, 0x6f, 0x75, 0x6e, 0x74, 0x20, 0x3e, 0x3d, 0x20
        /*0010*/ 	.byte	0x31, 0x00
	.type		$str$23,@object
	.size		$str$23,(__unnamed_1 - $str$23)
$str$23:
        /*0012*/ 	.byte	0x2f, 0x74, 0x6d, 0x70, 0x2f, 0x63, 0x75, 0x74, 0x6c, 0x61, 0x73, 0x73, 0x5f, 0x73, 0x77, 0x65
        /*0022*/ 	.byte	0x65, 0x70, 0x5f, 0x73, 0x72, 0x63, 0x2f, 0x69, 0x6e, 0x63, 0x6c, 0x75, 0x64, 0x65, 0x2f, 0x63
        /*0032*/ 	.byte	0x75, 0x74, 0x6c, 0x61, 0x73, 0x73, 0x2f, 0x67, 0x65, 0x6d, 0x6d, 0x2f, 0x63, 0x6f, 0x6c, 0x6c
        /*0042*/ 	.byte	0x65, 0x63, 0x74, 0x69, 0x76, 0x65, 0x2f, 0x73, 0x6d, 0x39, 0x30, 0x5f, 0x6d, 0x6d, 0x61, 0x5f
        /*0052*/ 	.byte	0x74, 0x6d, 0x61, 0x5f, 0x67, 0x6d, 0x6d, 0x61, 0x5f, 0x73, 0x73, 0x5f, 0x77, 0x61, 0x72, 0x70
        /*0062*/ 	.byte	0x73, 0x70, 0x65, 0x63, 0x69, 0x61, 0x6c, 0x69, 0x7a, 0x65, 0x64, 0x2e, 0x68, 0x70, 0x70, 0x00
	.type		__unnamed_1,@object
	.size		__unnamed_1,(.L_0 - __unnamed_1)
__unnamed_1:
        /*0072*/ 	.byte	0x76, 0x6f, 0x69, 0x64, 0x20, 0x63, 0x75, 0x74, 0x6c, 0x61, 0x73, 0x73, 0x3a, 0x3a, 0x67, 0x65
        /* <DEDUP_REMOVED lines=179> */
        /*0bb2*/ 	.byte	0x6e, 0x74, 0x69, 0x74, 0x79, 0x5d, 0x00
.L_0:


//--------------------- .nv.shared._ZN7cutlass13device_kernelINS_4gemm6kernel13GemmUniversalIN4cute5tupleIJiiiiEEENS1_10collective13CollectiveMmaINS1_34MainloopSm90TmaGmmaWarpSpecializedILi9ENS5_IJNS4_1CILi1EEESB_SB_EEENS1_32KernelTmaWarpSpecializedPingpongEEENS5_IJNSA_ILi64EEENSA_ILi128EEESF_EEENS_6half_tENS5_IJlSB_lEEESI_SJ_NS4_8TiledMMAINS4_8MMA_AtomIJNS4_4SM904GMMA26MMA_64x128x16_F32F16F16_SSILNSN_5MajorE0ELSP_0ELNSN_7ScaleInE1ELSQ_1EEEEEENS4_6LayoutISC_NS5_IJNSA_ILi0EEESU_SU_EEEEENS5_IJNS4_10UnderscoreESX_SX_EEEEENS4_13SM90_TMA_LOADENS4_14ComposedLayoutINS4_7SwizzleILi3ELi4ELi3EEENS4_18smem_ptr_flag_bitsILi16EEENST_INS5_IJNSA_ILi8EEESF_EEENS5_IJSF_SB_EEEEEEEvNS4_8identityES10_S1A_vS1B_EENS_8epilogue10collective6detail29Sm90TmaWarpSpecializedAdapterINS1E_15DefaultEpilogueISI_SJ_SJ_NS1D_6thread17LinearCombinationISI_Li1EffLNS1I_9ScaleType4KindE0ELNS_15FloatRoundStyleE2ESI_EENS1_15EpilogueDefaultEEEEEvvEEEEvNT_6ParamsE --------------------------
	.section	.nv.shared._ZN7cutlass13device_kernelINS_4gemm6kernel13GemmUniversalIN4cute5tupleIJiiiiEEENS1_10collective13CollectiveMmaINS1_34MainloopSm90TmaGmmaWarpSpecializedILi9ENS5_IJNS4_1CILi1EEESB_SB_EEENS1_32KernelTmaWarpSpecializedPingpongEEENS5_IJNSA_ILi64EEENSA_ILi128EEESF_EEENS_6half_tENS5_IJlSB_lEEESI_SJ_NS4_8TiledMMAINS4_8MMA_AtomIJNS4_4SM904GMMA26MMA_64x128x16_F32F16F16_SSILNSN_5MajorE0ELSP_0ELNSN_7ScaleInE1ELSQ_1EEEEEENS4_6LayoutISC_NS5_IJNSA_ILi0EEESU_SU_EEEEENS5_IJNS4_10UnderscoreESX_SX_EEEEENS4_13SM90_TMA_LOADENS4_14ComposedLayoutINS4_7SwizzleILi3ELi4ELi3EEENS4_18smem_ptr_flag_bitsILi16EEENST_INS5_IJNSA_ILi8EEESF_EEENS5_IJSF_SB_EEEEEEEvNS4_8identityES10_S1A_vS1B_EENS_8epilogue10collective6detail29Sm90TmaWarpSpecializedAdapterINS1E_15DefaultEpilogueISI_SJ_SJ_NS1D_6thread17LinearCombinationISI_Li1EffLNS1I_9ScaleType4KindE0ELNS_15FloatRoundStyleE2ESI_EENS1_15EpilogueDefaultEEEEEvvEEEEvNT_6ParamsE,"aw",@nobits
	.sectionflags	@""
	.align	16
	.zero		1024


//--------------------- .nv.shared.reserved.0     --------------------------
	.section	.nv.shared.reserved.0,"aw",@nobits
	.weak		__nv_reservedSMEM_offset_0_alias
	.size		__nv_reservedSMEM_offset_0_alias, 0, 0
	.other		__nv_reservedSMEM_offset_0_alias,@"STO_CUDA_RESERVED_SHARED STV_DEFAULT"
__nv_reservedSMEM_offset_0_alias:
	.zero		0


//--------------------- .nv.global                --------------------------
	.section	.nv.global,"aw",@nobits
.nv.global:
	.type		_ZN40_INTERNAL_787329c5_4_k_cu_51ffdcbd_272794cute1_E,@object
	.size		_ZN40_INTERNAL_787329c5_4_k_cu_51ffdcbd_272794cute1_E,(_ZN40_INTERNAL_787329c5_4_k_cu_51ffdcbd_272794cuda3std3__45__cpo6cbeginE - _ZN40_INTERNAL_787329c5_4_k_cu_51ffdcbd_272794cute1_E)
_ZN40_INTERNAL_787329c5_4_k_cu_51ffdcbd_272794cute1_E:
	.zero		1
	.type		_ZN40_INTERNAL_787329c5_4_k_cu_51ffdcbd_272794cuda3std3__45__cpo6cbeginE,@object
	.size		_ZN40_INTERNAL_787329c5_4_k_cu_51ffdcbd_272794cuda3std3__45__cpo6cbeginE,(_ZN40_INTERNAL_787329c5_4_k_cu_51ffdcbd_272794cuda3std3__48in_placeE - _ZN40_INTERNAL_787329c5_4_k_cu_51ffdcbd_272794cuda3std3__45__cpo6cbeginE)
_ZN40_INTERNAL_787329c5_4_k_cu_51ffdcbd_272794cuda3std3__45__cpo6cbeginE:
	.zero		1
	.type		_ZN40_INTERNAL_787329c5_4_k_cu_51ffdcbd_272794cuda3std3__48in_placeE,@object
	.size		_ZN40_INTERNAL_787329c5_4_k_cu_51ffdcbd_272794cuda3std3__48in_placeE,(_ZN40_INTERNAL_787329c5_4_k_cu_51ffdcbd_272794cuda3std6ranges3__45__cpo9iter_moveE - _ZN40_INTERNAL_787329c5_4_k_cu_51ffdcbd_272794cuda3std3__48in_placeE)
_ZN40_INTERNAL_787329c5_4_k_cu_51ffdcbd_272794cuda3std3__48in_placeE:
	.zero		1
	.type		_ZN40_INTERNAL_787329c5_4_k_cu_51ffdcbd_272794cuda3std6ranges3__45__cpo9iter_moveE,@object
	.size		_ZN40_INTERNAL_787329c5_4_k_cu_51ffdcbd_272794cuda3std6ranges3__45__cpo9iter_moveE,(_ZN40_INTERNAL_787329c5_4_k_cu_51ffdcbd_272794cuda3std3__45__cpo5beginE - _ZN40_INTERNAL_787329c5_4_k_cu_51ffdcbd_272794cuda3std6ranges3__45__cpo9iter_moveE)
_ZN40_INTERNAL_787329c5_4_k_cu_51ffdcbd_272794cuda3std6ranges3__45__cpo9iter_moveE:
	.zero		1
	.type		_ZN40_INTERNAL_787329c5_4_k_cu_51ffdcbd_272794cuda3std3__45__cpo5beginE,@object
	.size		_ZN40_INTERNAL_787329c5_4_k_cu_51ffdcbd_272794cuda3std3__45__cpo5beginE,(_ZN40_INTERNAL_787329c5_4_k_cu_51ffdcbd_272794cuda3std3__442_GLOBAL__N__787329c5_4_k_cu_51ffdcbd_272796ignoreE - _ZN40_INTERNAL_787329c5_4_k_cu_51ffdcbd_272794cuda3std3__45__cpo5beginE)
_ZN40_INTERNAL_787329c5_4_k_cu_51ffdcbd_272794cuda3std3__45__cpo5beginE:
	.zero		1
	.type		_ZN40_INTERNAL_787329c5_4_k_cu_51ffdcbd_272794cuda3std3__442_GLOBAL__N__787329c5_4_k_cu_51ffdcbd_272796ignoreE,@object
	.size		_ZN40_INTERNAL_787329c5_4_k_cu_51ffdcbd_272794cuda3std3__442_GLOBAL__N__787329c5_4_k_cu_51ffdcbd_272796ignoreE,(_ZN40_INTERNAL_787329c5_4_k_cu_51ffdcbd_272794cute7productE - _ZN40_INTERNAL_787329c5_4_k_cu_51ffdcbd_272794cuda3std3__442_GLOBAL__N__787329c5_4_k_cu_51ffdcbd_272796ignoreE)
_ZN40_INTERNAL_787329c5_4_k_cu_51ffdcbd_272794cuda3std3__442_GLOBAL__N__787329c5_4_k_cu_51ffdcbd_272796ignoreE:
	.zero		1
	.type		_ZN40_INTERNAL_787329c5_4_k_cu_51ffdcbd_272794cute7productE,@object
	.size		_ZN40_INTERNAL_787329c5_4_k_cu_51ffdcbd_272794cute7productE,(_ZN40_INTERNAL_787329c5_4_k_cu_51ffdcbd_272794cuda3std3__45__cpo3endE - _ZN40_INTERNAL_787329c5_4_k_cu_51ffdcbd_272794cute7productE)
_ZN40_INTERNAL_787329c5_4_k_cu_51ffdcbd_272794cute7productE:
	.zero		1
	.type		_ZN40_INTERNAL_787329c5_4_k_cu_51ffdcbd_272794cuda3std3__45__cpo3endE,@object
	.size		_ZN40_INTERNAL_787329c5_4_k_cu_51ffdcbd_272794cuda3std3__45__cpo3endE,(_ZN40_INTERNAL_787329c5_4_k_cu_51ffdcbd_272794cuda3std3__419piecewise_constructE - _ZN40_INTERNAL_787329c5_4_k_cu_51ffdcbd_272794cuda3std3__45__cpo3endE)
_ZN40_INTERNAL_787329c5_4_k_cu_51ffdcbd_272794cuda3std3__45__cpo3endE:
	.zero		1
	.type		_ZN40_INTERNAL_787329c5_4_k_cu_51ffdcbd_272794cuda3std3__419piecewise_constructE,@object
	.size		_ZN40_INTERNAL_787329c5_4_k_cu_51ffdcbd_272794cuda3std3__419piecewise_constructE,(_ZN40_INTERNAL_787329c5_4_k_cu_51ffdcbd_272794cuda3std3__45__cpo4cendE - _ZN40_INTERNAL_787329c5_4_k_cu_51ffdcbd_272794cuda3std3__419piecewise_constructE)
_ZN40_INTERNAL_787329c5_4_k_cu_51ffdcbd_272794cuda3std3__419piecewise_constructE:
	.zero		1
	.type		_ZN40_INTERNAL_787329c5_4_k_cu_51ffdcbd_272794cuda3std3__45__cpo4cendE,@object
	.size		_ZN40_INTERNAL_787329c5_4_k_cu_51ffdcbd_272794cuda3std3__45__cpo4cendE,(_ZN40_INTERNAL_787329c5_4_k_cu_51ffdcbd_272794cuda3std6ranges3__45__cpo4swapE - _ZN40_INTERNAL_787329c5_4_k_cu_51ffdcbd_272794cuda3std3__45__cpo4cendE)
_ZN40_INTERNAL_787329c5_4_k_cu_51ffdcbd_272794cuda3std3__45__cpo4cendE:
	.zero		1
	.type		_ZN40_INTERNAL_787329c5_4_k_cu_51ffdcbd_272794cuda3std6ranges3__45__cpo4swapE,@object
	.size		_ZN40_INTERNAL_787329c5_4_k_cu_51ffdcbd_272794cuda3std6ranges3__45__cpo4swapE,(.L_8 - _ZN40_INTERNAL_787329c5_4_k_cu_51ffdcbd_272794cuda3std6ranges3__45__cpo4swapE)
_ZN40_INTERNAL_787329c5_4_k_cu_51ffdcbd_272794cuda3std6ranges3__45__cpo4swapE:
	.zero		1
.L_8:


//--------------------- .nv.constant0._ZN7cutlass13device_kernelINS_4gemm6kernel13GemmUniversalIN4cute5tupleIJiiiiEEENS1_10collective13CollectiveMmaINS1_34MainloopSm90TmaGmmaWarpSpecializedILi9ENS5_IJNS4_1CILi1EEESB_SB_EEENS1_32KernelTmaWarpSpecializedPingpongEEENS5_IJNSA_ILi64EEENSA_ILi128EEESF_EEENS_6half_tENS5_IJlSB_lEEESI_SJ_NS4_8TiledMMAINS4_8MMA_AtomIJNS4_4SM904GMMA26MMA_64x128x16_F32F16F16_SSILNSN_5MajorE0ELSP_0ELNSN_7ScaleInE1ELSQ_1EEEEEENS4_6LayoutISC_NS5_IJNSA_ILi0EEESU_SU_EEEEENS5_IJNS4_10UnderscoreESX_SX_EEEEENS4_13SM90_TMA_LOADENS4_14ComposedLayoutINS4_7SwizzleILi3ELi4ELi3EEENS4_18smem_ptr_flag_bitsILi16EEENST_INS5_IJNSA_ILi8EEESF_EEENS5_IJSF_SB_EEEEEEEvNS4_8identityES10_S1A_vS1B_EENS_8epilogue10collective6detail29Sm90TmaWarpSpecializedAdapterINS1E_15DefaultEpilogueISI_SJ_SJ_NS1D_6thread17LinearCombinationISI_Li1EffLNS1I_9ScaleType4KindE0ELNS_15FloatRoundStyleE2ESI_EENS1_15EpilogueDefaultEEEEEvvEEEEvNT_6ParamsE --------------------------
	.section	.nv.constant0._ZN7cutlass13device_kernelINS_4gemm6kernel13GemmUniversalIN4cute5tupleIJiiiiEEENS1_10collective13CollectiveMmaINS1_34MainloopSm90TmaGmmaWarpSpecializedILi9ENS5_IJNS4_1CILi1EEESB_SB_EEENS1_32KernelTmaWarpSpecializedPingpongEEENS5_IJNSA_ILi64EEENSA_ILi128EEESF_EEENS_6half_tENS5_IJlSB_lEEESI_SJ_NS4_8TiledMMAINS4_8MMA_AtomIJNS4_4SM904GMMA26MMA_64x128x16_F32F16F16_SSILNSN_5MajorE0ELSP_0ELNSN_7ScaleInE1ELSQ_1EEEEEENS4_6LayoutISC_NS5_IJNSA_ILi0EEESU_SU_EEEEENS5_IJNS4_10UnderscoreESX_SX_EEEEENS4_13SM90_TMA_LOADENS4_14ComposedLayoutINS4_7SwizzleILi3ELi4ELi3EEENS4_18smem_ptr_flag_bitsILi16EEENST_INS5_IJNSA_ILi8EEESF_EEENS5_IJSF_SB_EEEEEEEvNS4_8identityES10_S1A_vS1B_EENS_8epilogue10collective6detail29Sm90TmaWarpSpecializedAdapterINS1E_15DefaultEpilogueISI_SJ_SJ_NS1D_6thread17LinearCombinationISI_Li1EffLNS1I_9ScaleType4KindE0ELNS_15FloatRoundStyleE2ESI_EENS1_15EpilogueDefaultEEEEEvvEEEEvNT_6ParamsE,"a",@progbits
	.sectionflags	@""
	.align	4
.nv.constant0._ZN7cutlass13device_kernelINS_4gemm6kernel13GemmUniversalIN4cute5tupleIJiiiiEEENS1_10collective13CollectiveMmaINS1_34MainloopSm90TmaGmmaWarpSpecializedILi9ENS5_IJNS4_1CILi1EEESB_SB_EEENS1_32KernelTmaWarpSpecializedPingpongEEENS5_IJNSA_ILi64EEENSA_ILi128EEESF_EEENS_6half_tENS5_IJlSB_lEEESI_SJ_NS4_8TiledMMAINS4_8MMA_AtomIJNS4_4SM904GMMA26MMA_64x128x16_F32F16F16_SSILNSN_5MajorE0ELSP_0ELNSN_7ScaleInE1ELSQ_1EEEEEENS4_6LayoutISC_NS5_IJNSA_ILi0EEESU_SU_EEEEENS5_IJNS4_10UnderscoreESX_SX_EEEEENS4_13SM90_TMA_LOADENS4_14ComposedLayoutINS4_7SwizzleILi3ELi4ELi3EEENS4_18smem_ptr_flag_bitsILi16EEENST_INS5_IJNSA_ILi8EEESF_EEENS5_IJSF_SB_EEEEEEEvNS4_8identityES10_S1A_vS1B_EENS_8epilogue10collective6detail29Sm90TmaWarpSpecializedAdapterINS1E_15DefaultEpilogueISI_SJ_SJ_NS1D_6thread17LinearCombinationISI_Li1EffLNS1I_9ScaleType4KindE0ELNS_15FloatRoundStyleE2ESI_EENS1_15EpilogueDefaultEEEEEvvEEEEvNT_6ParamsE:
	.zero		1664


//--------------------- SYMBOLS --------------------------

	.type		.nv.reservedSmem.offset0,@object
	.size		.nv.reservedSmem.offset0,0x4
	.type		__assertfail,@function
